	.target	sm_90a

	.elftype	@"ET_EXEC"


//--------------------- .note.nv.tkinfo           --------------------------
	.section	.note.nv.tkinfo,"",@"SHT_NOTE"
	.sectionflags	@"SHF_NOTE_NV_TKINFO"
	.tkinfo
        /*0018*/ 	.word	0x00000002
        /*0030*/ 	.string	""
        /*0030*/ 	.string	"ptxas"
        /*0030*/ 	.string	"Cuda compilation tools, release 13.0, V13.0.88"
        /*0030*/ 	.string	"Build cuda_13.0.r13.0/compiler.36424714_0"
        /*0030*/ 	.string	"-arch sm_90a -m 64 "



//--------------------- .note.nv.cuinfo           --------------------------
	.section	.note.nv.cuinfo,"",@"SHT_NOTE"
	.sectionflags	@"SHF_NOTE_NV_CUINFO"
        /*0018*/ 	.short	0x0002
        /*001a*/ 	.short	0x005a
        /*001c*/ 	.short	0x0082
	.zero		2


//--------------------- .nv.info                  --------------------------
	.section	.nv.info,"",@"SHT_CUDA_INFO"
	.align	4


	//----- nvinfo : EIATTR_REGCOUNT
	.align		4
        /*0000*/ 	.byte	0x04, 0x2f
        /*0002*/ 	.short	(.L_15 - .L_14)
	.align		4
.L_14:
        /*0004*/ 	.word	index@(_ZN7cutlass13device_kernelINS_4gemm6kernel13GemmUniversalIN4cute5tupleIJiiiiEEENS1_10collective13CollectiveMmaINS1_34MainloopSm90TmaGmmaWarpSpecializedILi6ENS5_IJNS4_1CILi1EEESB_SB_EEENS1_35KernelTmaWarpSpecializedCooperativeEEENS5_IJNSA_ILi128EEESF_SF_EEENS_10bfloat16_tENS5_IJlSB_lEEESH_SI_NS4_8TiledMMAINS4_8MMA_AtomIJNS4_4SM904GMMA28MMA_64x128x16_F32BF16BF16_SSILNSM_5MajorE0ELSO_0ELNSM_7ScaleInE1ELSP_1EEEEEENS4_6LayoutINS5_IJNSA_ILi2EEESB_SB_EEENS5_IJSB_NSA_ILi0EEESV_EEEEENS5_IJNS4_10UnderscoreESY_SY_EEEEENS4_13SM90_TMA_LOADENS4_14ComposedLayoutINS4_7SwizzleILi3ELi4ELi3EEENS4_18smem_ptr_flag_bitsILi16EEENSS_INS5_IJNSA_ILi8EEENSA_ILi64EEEEEENS5_IJS18_SB_EEEEEEEvNS4_8identityES11_S1C_vS1D_EENS_8epilogue10collective6detail29Sm90TmaWarpSpecializedAdapterINS1G_15DefaultEpilogueISH_SI_SI_NS1F_6thread17LinearCombinationISH_Li1EffLNS1K_9ScaleType4KindE0ELNS_15FloatRoundStyleE2ESH_EENS1_15EpilogueDefaultEEEEEvvEEEEvNT_6ParamsE)
        /*0008*/ 	.word	0x000000a8


	//----- nvinfo : EIATTR_FRAME_SIZE
	.align		4
.L_15:
        /*000c*/ 	.byte	0x04, 0x11
        /*000e*/ 	.short	(.L_17 - .L_16)
	.align		4
.L_16:
        /*0010*/ 	.word	index@(_ZN7cutlass13device_kernelINS_4gemm6kernel13GemmUniversalIN4cute5tupleIJiiiiEEENS1_10collective13CollectiveMmaINS1_34MainloopSm90TmaGmmaWarpSpecializedILi6ENS5_IJNS4_1CILi1EEESB_SB_EEENS1_35KernelTmaWarpSpecializedCooperativeEEENS5_IJNSA_ILi128EEESF_SF_EEENS_10bfloat16_tENS5_IJlSB_lEEESH_SI_NS4_8TiledMMAINS4_8MMA_AtomIJNS4_4SM904GMMA28MMA_64x128x16_F32BF16BF16_SSILNSM_5MajorE0ELSO_0ELNSM_7ScaleInE1ELSP_1EEEEEENS4_6LayoutINS5_IJNSA_ILi2EEESB_SB_EEENS5_IJSB_NSA_ILi0EEESV_EEEEENS5_IJNS4_10UnderscoreESY_SY_EEEEENS4_13SM90_TMA_LOADENS4_14ComposedLayoutINS4_7SwizzleILi3ELi4ELi3EEENS4_18smem_ptr_flag_bitsILi16EEENSS_INS5_IJNSA_ILi8EEENSA_ILi64EEEEEENS5_IJS18_SB_EEEEEEEvNS4_8identityES11_S1C_vS1D_EENS_8epilogue10collective6detail29Sm90TmaWarpSpecializedAdapterINS1G_15DefaultEpilogueISH_SI_SI_NS1F_6thread17LinearCombinationISH_Li1EffLNS1K_9ScaleType4KindE0ELNS_15FloatRoundStyleE2ESH_EENS1_15EpilogueDefaultEEEEEvvEEEEvNT_6ParamsE)
        /*0014*/ 	.word	0x00000000


	//----- nvinfo : EIATTR_MIN_STACK_SIZE
	.align		4
.L_17:
        /*0018*/ 	.byte	0x04, 0x12
        /*001a*/ 	.short	(.L_19 - .L_18)
	.align		4
.L_18:
        /*001c*/ 	.word	index@(_ZN7cutlass13device_kernelINS_4gemm6kernel13GemmUniversalIN4cute5tupleIJiiiiEEENS1_10collective13CollectiveMmaINS1_34MainloopSm90TmaGmmaWarpSpecializedILi6ENS5_IJNS4_1CILi1EEESB_SB_EEENS1_35KernelTmaWarpSpecializedCooperativeEEENS5_IJNSA_ILi128EEESF_SF_EEENS_10bfloat16_tENS5_IJlSB_lEEESH_SI_NS4_8TiledMMAINS4_8MMA_AtomIJNS4_4SM904GMMA28MMA_64x128x16_F32BF16BF16_SSILNSM_5MajorE0ELSO_0ELNSM_7ScaleInE1ELSP_1EEEEEENS4_6LayoutINS5_IJNSA_ILi2EEESB_SB_EEENS5_IJSB_NSA_ILi0EEESV_EEEEENS5_IJNS4_10UnderscoreESY_SY_EEEEENS4_13SM90_TMA_LOADENS4_14ComposedLayoutINS4_7SwizzleILi3ELi4ELi3EEENS4_18smem_ptr_flag_bitsILi16EEENSS_INS5_IJNSA_ILi8EEENSA_ILi64EEEEEENS5_IJS18_SB_EEEEEEEvNS4_8identityES11_S1C_vS1D_EENS_8epilogue10collective6detail29Sm90TmaWarpSpecializedAdapterINS1G_15DefaultEpilogueISH_SI_SI_NS1F_6thread17LinearCombinationISH_Li1EffLNS1K_9ScaleType4KindE0ELNS_15FloatRoundStyleE2ESH_EENS1_15EpilogueDefaultEEEEEvvEEEEvNT_6ParamsE)
        /*0020*/ 	.word	0x00000000
.L_19:


//--------------------- .nv.compat                --------------------------
	.section	.nv.compat,"",@"SHT_CUDA_COMPAT_INFO"
	.align	4
        /*0000*/ 	.byte	0x02, 0x09, 0x01, 0x00, 0x02, 0x02, 0x04, 0x00, 0x02, 0x05, 0x05, 0x00, 0x03, 0x07, 0x01, 0x01
        /*0010*/ 	.byte	0x02, 0x03, 0x01, 0x00, 0x02, 0x06, 0x01, 0x00, 0x04, 0x0b, 0x08, 0x00, 0x00, 0x00, 0x00, 0x00
        /*0020*/ 	.byte	0x00, 0x00, 0x00, 0x00


//--------------------- .nv.info._ZN7cutlass13device_kernelINS_4gemm6kernel13GemmUniversalIN4cute5tupleIJiiiiEEENS1_10collective13CollectiveMmaINS1_34MainloopSm90TmaGmmaWarpSpecializedILi6ENS5_IJNS4_1CILi1EEESB_SB_EEENS1_35KernelTmaWarpSpecializedCooperativeEEENS5_IJNSA_ILi128EEESF_SF_EEENS_10bfloat16_tENS5_IJlSB_lEEESH_SI_NS4_8TiledMMAINS4_8MMA_AtomIJNS4_4SM904GMMA28MMA_64x128x16_F32BF16BF16_SSILNSM_5MajorE0ELSO_0ELNSM_7ScaleInE1ELSP_1EEEEEENS4_6LayoutINS5_IJNSA_ILi2EEESB_SB_EEENS5_IJSB_NSA_ILi0EEESV_EEEEENS5_IJNS4_10UnderscoreESY_SY_EEEEENS4_13SM90_TMA_LOADENS4_14ComposedLayoutINS4_7SwizzleILi3ELi4ELi3EEENS4_18smem_ptr_flag_bitsILi16EEENSS_INS5_IJNSA_ILi8EEENSA_ILi64EEEEEENS5_IJS18_SB_EEEEEEEvNS4_8identityES11_S1C_vS1D_EENS_8epilogue10collective6detail29Sm90TmaWarpSpecializedAdapterINS1G_15DefaultEpilogueISH_SI_SI_NS1F_6thread17LinearCombinationISH_Li1EffLNS1K_9ScaleType4KindE0ELNS_15FloatRoundStyleE2ESH_EENS1_15EpilogueDefaultEEEEEvvEEEEvNT_6ParamsE --------------------------
	.section	.nv.info._ZN7cutlass13device_kernelINS_4gemm6kernel13GemmUniversalIN4cute5tupleIJiiiiEEENS1_10collective13CollectiveMmaINS1_34MainloopSm90TmaGmmaWarpSpecializedILi6ENS5_IJNS4_1CILi1EEESB_SB_EEENS1_35KernelTmaWarpSpecializedCooperativeEEENS5_IJNSA_ILi128EEESF_SF_EEENS_10bfloat16_tENS5_IJlSB_lEEESH_SI_NS4_8TiledMMAINS4_8MMA_AtomIJNS4_4SM904GMMA28MMA_64x128x16_F32BF16BF16_SSILNSM_5MajorE0ELSO_0ELNSM_7ScaleInE1ELSP_1EEEEEENS4_6LayoutINS5_IJNSA_ILi2EEESB_SB_EEENS5_IJSB_NSA_ILi0EEESV_EEEEENS5_IJNS4_10UnderscoreESY_SY_EEEEENS4_13SM90_TMA_LOADENS4_14ComposedLayoutINS4_7SwizzleILi3ELi4ELi3EEENS4_18smem_ptr_flag_bitsILi16EEENSS_INS5_IJNSA_ILi8EEENSA_ILi64EEEEEENS5_IJS18_SB_EEEEEEEvNS4_8identityES11_S1C_vS1D_EENS_8epilogue10collective6detail29Sm90TmaWarpSpecializedAdapterINS1G_15DefaultEpilogueISH_SI_SI_NS1F_6thread17LinearCombinationISH_Li1EffLNS1K_9ScaleType4KindE0ELNS_15FloatRoundStyleE2ESH_EENS1_15EpilogueDefaultEEEEEvvEEEEvNT_6ParamsE,"",@"SHT_CUDA_INFO"
	.sectionflags	@""
	.align	4


	//----- nvinfo : EIATTR_CUDA_API_VERSION
	.align		4
        /*0000*/ 	.byte	0x04, 0x37
        /*0002*/ 	.short	(.L_21 - .L_20)
.L_20:
        /*0004*/ 	.word	0x00000082


	//----- nvinfo : EIATTR_KPARAM_INFO
	.align		4
.L_21:
        /*0008*/ 	.byte	0x04, 0x17
        /*000a*/ 	.short	(.L_23 - .L_22)
.L_22:
        /*000c*/ 	.word	0x00000000
        /*0010*/ 	.short	0x0000
        /*0012*/ 	.short	0x0070
        /*0014*/ 	.byte	0x00, 0xf0, 0x01, 0x10


	//----- nvinfo : EIATTR_SPARSE_MMA_MASK
	.align		4
.L_23:
        /*0018*/ 	.byte	0x03, 0x50
        /*001a*/ 	.short	0x0000


	//----- nvinfo : EIATTR_MAXREG_COUNT
	.align		4
        /*001c*/ 	.byte	0x03, 0x1b
        /*001e*/ 	.short	0x00a8


	//----- nvinfo : EIATTR_NUM_BARRIERS
	.align		4
        /*0020*/ 	.byte	0x02, 0x4c
        /*0022*/ 	.byte	0x01
	.zero		1


	//----- nvinfo : EIATTR_EXTERNS
	.align		4
        /*0024*/ 	.byte	0x04, 0x0f
        /*0026*/ 	.short	(.L_25 - .L_24)


	//   ....[0]....
	.align		4
.L_24:
        /*0028*/ 	.word	index@(__assertfail)


	//----- nvinfo : EIATTR_MERCURY_ISA_VERSION
	.align		4
.L_25:
        /*002c*/ 	.byte	0x03, 0x5f
        /*002e*/ 	.short	0x0101


	//----- nvinfo : EIATTR_INT_WARP_WIDE_INSTR_OFFSETS
	.align		4
        /*0030*/ 	.byte	0x04, 0x31
        /*0032*/ 	.short	(.L_27 - .L_26)


	//   ....[0]....
.L_26:
        /*0034*/ 	.word	0x00000430


	//   ....[1]....
        /*0038*/ 	.word	0x00000440


	//   ....[2]....
        /*003c*/ 	.word	0x00000500


	//----- nvinfo : EIATTR_COOP_GROUP_MASK_REGIDS
	.align		4
.L_27:
        /*0040*/ 	.byte	0x04, 0x29
        /*0042*/ 	.short	(.L_29 - .L_28)


	//   ....[0]....
.L_28:
        /*0044*/ 	.word	0xffffffff


	//   ....[1]....
        /*0048*/ 	.word	0xffffffff


	//   ....[2]....
        /*004c*/ 	.word	0xffffffff


	//   ....[3]....
        /*0050*/ 	.word	0xffffffff


	//   ....[4]....
        /*0054*/ 	.word	0xffffffff


	//----- nvinfo : EIATTR_COOP_GROUP_INSTR_OFFSETS
	.align		4
.L_29:
        /*0058*/ 	.byte	0x04, 0x28
        /*005a*/ 	.short	(.L_31 - .L_30)


	//   ....[0]....
.L_30:
        /*005c*/ 	.word	0x00000060


	//   ....[1]....
        /*0060*/ 	.word	0x00000070


	//   ....[2]....
        /*0064*/ 	.word	0x00000130


	//   ....[3]....
        /*0068*/ 	.word	0x00000300


	//   ....[4]....
        /*006c*/ 	.word	0x00001200


	//----- nvinfo : EIATTR_REG_RECONFIG
	.align		4
.L_31:
        /*0070*/ 	.byte	0x01, 0x54
	.zero		2


	//----- nvinfo : EIATTR_SYSCALL_OFFSETS
	.align		4
        /*0074*/ 	.byte	0x04, 0x46
        /*0076*/ 	.short	(.L_33 - .L_32)


	//   ....[0]....
.L_32:
        /*0078*/ 	.word	0x000013f0


	//----- nvinfo : EIATTR_MBARRIER_INSTR_OFFSETS
	.align		4
.L_33:
        /*007c*/ 	.byte	0x04, 0x39
        /*007e*/ 	.short	(.L_35 - .L_34)


	//   ....[0]....
.L_34:
        /*0080*/ 	.word	0x00000230
        /*0084*/ 	.word	0x000000ff
        /*0088*/ 	.word	0x00000000
        /*008c*/ 	.short	0x0100
        /*008e*/ 	.byte	0x08
	.zero		1


	//   ....[1]....
        /*0090*/ 	.word	0x00000240
        /*0094*/ 	.word	0x000000ff
        /*0098*/ 	.word	0x00000030
        /*009c*/ 	.short	0x0100
        /*009e*/ 	.byte	0x08
	.zero		1


	//   ....[2]....
        /*00a0*/ 	.word	0x00000250
        /*00a4*/ 	.word	0x000000ff
        /*00a8*/ 	.word	0x00000008
        /*00ac*/ 	.short	0x0100
        /*00ae*/ 	.byte	0x08
	.zero		1


	//   ....[3]....
        /*00b0*/ 	.word	0x00000260
        /*00b4*/ 	.word	0x000000ff
        /*00b8*/ 	.word	0x00000038
        /*00bc*/ 	.short	0x0100
        /*00be*/ 	.byte	0x08
	.zero		1


	//   ....[4]....
        /*00c0*/ 	.word	0x00000270
        /*00c4*/ 	.word	0x000000ff
        /*00c8*/ 	.word	0x00000010
        /*00cc*/ 	.short	0x0100
        /*00ce*/ 	.byte	0x08
	.zero		1


	//   ....[5]....
        /*00d0*/ 	.word	0x00000280
        /*00d4*/ 	.word	0x000000ff
        /*00d8*/ 	.word	0x00000040
        /*00dc*/ 	.short	0x0100
        /*00de*/ 	.byte	0x08
	.zero		1


	//   ....[6]....
        /*00e0*/ 	.word	0x00000290
        /*00e4*/ 	.word	0x000000ff
        /*00e8*/ 	.word	0x00000018
        /*00ec*/ 	.short	0x0100
        /*00ee*/ 	.byte	0x08
	.zero		1


	//   ....[7]....
        /*00f0*/ 	.word	0x000002a0
        /*00f4*/ 	.word	0x000000ff
        /*00f8*/ 	.word	0x00000048
        /*00fc*/ 	.short	0x0100
        /*00fe*/ 	.byte	0x08
	.zero		1


	//   ....[8]....
        /*0100*/ 	.word	0x000002b0
        /*0104*/ 	.word	0x000000ff
        /*0108*/ 	.word	0x00000020
        /*010c*/ 	.short	0x0100
        /*010e*/ 	.byte	0x08
	.zero		1


	//   ....[9]....
        /*0110*/ 	.word	0x000002c0
        /*0114*/ 	.word	0x000000ff
        /*0118*/ 	.word	0x00000050
        /*011c*/ 	.short	0x0100
        /*011e*/ 	.byte	0x08
	.zero		1


	//   ....[10]....
        /*0120*/ 	.word	0x000002d0
        /*0124*/ 	.word	0x000000ff
        /*0128*/ 	.word	0x00000028
        /*012c*/ 	.short	0x0100
        /*012e*/ 	.byte	0x08
	.zero		1


	//   ....[11]....
        /*0130*/ 	.word	0x000002e0
        /*0134*/ 	.word	0x000000ff
        /*0138*/ 	.word	0x00000058
        /*013c*/ 	.short	0x0100
        /*013e*/ 	.byte	0x08
	.zero		1


	//   ....[12]....
        /*0140*/ 	.word	0x00000580
        /*0144*/ 	.word	0x000000ff
        /*0148*/ 	.word	0x00000070
        /*014c*/ 	.short	0x0100
        /*014e*/ 	.byte	0x08
	.zero		1


	//   ....[13]....
        /*0150*/ 	.word	0x00000600
        /*0154*/ 	.word	0x000000ff
        /*0158*/ 	.word	0x00000078
        /*015c*/ 	.short	0x0100
        /*015e*/ 	.byte	0x08
	.zero		1


	//   ....[14]....
        /*0160*/ 	.word	0x00001470
        /*0164*/ 	.word	0x00000003
        /*0168*/ 	.word	0x00000000
        /*016c*/ 	.short	0x010a
        /*016e*/ 	.byte	0x3f
	.zero		1


	//   ....[15]....
        /*0170*/ 	.word	0x000014d0
        /*0174*/ 	.word	0x00000003
        /*0178*/ 	.word	0x00000000
        /*017c*/ 	.short	0x010a
        /*017e*/ 	.byte	0x3f
	.zero		1


	//   ....[16]....
        /*0180*/ 	.word	0x000019e0
        /*0184*/ 	.word	0x000000ff
        /*0188*/ 	.word	0x00000000
        /*018c*/ 	.short	0x010a
        /*018e*/ 	.byte	0x08
	.zero		1


	//   ....[17]....
        /*0190*/ 	.word	0x00001a20
        /*0194*/ 	.word	0x000000ff
        /*0198*/ 	.word	0x00000000
        /*019c*/ 	.short	0x010a
        /*019e*/ 	.byte	0x08
	.zero		1


	//   ....[18]....
        /*01a0*/ 	.word	0x00001e40
        /*01a4*/ 	.word	0x000000ff
        /*01a8*/ 	.word	0x00000000
        /*01ac*/ 	.short	0x0101
        /*01ae*/ 	.byte	0x07
	.zero		1


	//   ....[19]....
        /*01b0*/ 	.word	0x00002020
        /*01b4*/ 	.word	0x000000ff
        /*01b8*/ 	.word	0x00000000
        /*01bc*/ 	.short	0x0101
        /*01be*/ 	.byte	0x06
	.zero		1


	//   ....[20]....
        /*01c0*/ 	.word	0x000071e0
        /*01c4*/ 	.word	0x0000000e
        /*01c8*/ 	.word	0x00000030
        /*01cc*/ 	.short	0x010a
        /*01ce*/ 	.byte	0x3f
	.zero		1


	//   ....[21]....
        /*01d0*/ 	.word	0x00007610
        /*01d4*/ 	.word	0x00000006
        /*01d8*/ 	.word	0x00000078
        /*01dc*/ 	.short	0x0101
        /*01de*/ 	.byte	0x3f
	.zero		1


	//   ....[22]....
        /*01e0*/ 	.word	0x00007d30
        /*01e4*/ 	.word	0x00000007
        /*01e8*/ 	.word	0x00000000
        /*01ec*/ 	.short	0x010a
        /*01ee*/ 	.byte	0x3f
	.zero		1


	//   ....[23]....
        /*01f0*/ 	.word	0x00007db0
        /*01f4*/ 	.word	0x00000009
        /*01f8*/ 	.word	0x00000000
        /*01fc*/ 	.short	0x010a
        /*01fe*/ 	.byte	0x3f
	.zero		1


	//   ....[24]....
        /*0200*/ 	.word	0x00007e40
        /*0204*/ 	.word	0x00000006
        /*0208*/ 	.word	0x00000000
        /*020c*/ 	.short	0x010a
        /*020e*/ 	.byte	0x3f
	.zero		1


	//   ....[25]....
        /*0210*/ 	.word	0x00007ed0
        /*0214*/ 	.word	0x00000009
        /*0218*/ 	.word	0x00000000
        /*021c*/ 	.short	0x010a
        /*021e*/ 	.byte	0x3f
	.zero		1


	//   ....[26]....
        /*0220*/ 	.word	0x00007f60
        /*0224*/ 	.word	0x00000006
        /*0228*/ 	.word	0x00000000
        /*022c*/ 	.short	0x010a
        /*022e*/ 	.byte	0x3f
	.zero		1


	//   ....[27]....
        /*0230*/ 	.word	0x00007ff0
        /*0234*/ 	.word	0x00000003
        /*0238*/ 	.word	0x00000000
        /*023c*/ 	.short	0x010a
        /*023e*/ 	.byte	0x3f
	.zero		1


	//   ....[28]....
        /*0240*/ 	.word	0x00008050
        /*0244*/ 	.word	0x00000003
        /*0248*/ 	.word	0x00000000
        /*024c*/ 	.short	0x010a
        /*024e*/ 	.byte	0x3f
	.zero		1


	//   ....[29]....
        /*0250*/ 	.word	0x000080b0
        /*0254*/ 	.word	0x00000004
        /*0258*/ 	.word	0x00000000
        /*025c*/ 	.short	0x010a
        /*025e*/ 	.byte	0x3f
	.zero		1


	//   ....[30]....
        /*0260*/ 	.word	0x00008180
        /*0264*/ 	.word	0x0000000e
        /*0268*/ 	.word	0x00000030
        /*026c*/ 	.short	0x010a
        /*026e*/ 	.byte	0x3f
	.zero		1


	//   ....[31]....
        /*0270*/ 	.word	0x00008250
        /*0274*/ 	.word	0x00000007
        /*0278*/ 	.word	0x00000000
        /*027c*/ 	.short	0x010a
        /*027e*/ 	.byte	0x3f
	.zero		1


	//   ....[32]....
        /*0280*/ 	.word	0x000082a0
        /*0284*/ 	.word	0x00000009
        /*0288*/ 	.word	0x00000000
        /*028c*/ 	.short	0x010a
        /*028e*/ 	.byte	0x3f
	.zero		1


	//   ....[33]....
        /*0290*/ 	.word	0x000082f0
        /*0294*/ 	.word	0x00000006
        /*0298*/ 	.word	0x00000000
        /*029c*/ 	.short	0x010a
        /*029e*/ 	.byte	0x3f
	.zero		1


	//   ....[34]....
        /*02a0*/ 	.word	0x00008340
        /*02a4*/ 	.word	0x00000009
        /*02a8*/ 	.word	0x00000000
        /*02ac*/ 	.short	0x010a
        /*02ae*/ 	.byte	0x3f
	.zero		1


	//   ....[35]....
        /*02b0*/ 	.word	0x00008390
        /*02b4*/ 	.word	0x00000006
        /*02b8*/ 	.word	0x00000000
        /*02bc*/ 	.short	0x010a
        /*02be*/ 	.byte	0x3f
	.zero		1


	//----- nvinfo : EIATTR_NUM_MBARRIERS
	.align		4
.L_35:
        /*02c0*/ 	.byte	0x03, 0x38
        /*02c2*/ 	.short	0x000e


	//----- nvinfo : EIATTR_EXIT_INSTR_OFFSETS
	.align		4
        /*02c4*/ 	.byte	0x04, 0x1c
        /*02c6*/ 	.short	(.L_37 - .L_36)


	//   ....[0]....
.L_36:
        /*02c8*/ 	.word	0x000006a0


	//   ....[1]....
        /*02cc*/ 	.word	0x00000f60


	//   ....[2]....
        /*02d0*/ 	.word	0x000068c0


	//   ....[3]....
        /*02d4*/ 	.word	0x00006ef0


	//   ....[4]....
        /*02d8*/ 	.word	0x00008040


	//----- nvinfo : EIATTR_MAX_THREADS
	.align		4
.L_37:
        /*02dc*/ 	.byte	0x04, 0x05
        /*02de*/ 	.short	(.L_39 - .L_38)
.L_38:
        /*02e0*/ 	.word	0x00000180
        /*02e4*/ 	.word	0x00000001
        /*02e8*/ 	.word	0x00000001


	//----- nvinfo : EIATTR_CRS_STACK_SIZE
	.align		4
.L_39:
        /*02ec*/ 	.byte	0x04, 0x1e
        /*02ee*/ 	.short	(.L_41 - .L_40)
.L_40:
        /*02f0*/ 	.word	0x00000000


	//----- nvinfo : EIATTR_CBANK_PARAM_SIZE
	.align		4
.L_41:
        /*02f4*/ 	.byte	0x03, 0x19
        /*02f6*/ 	.short	0x0470


	//----- nvinfo : EIATTR_PARAM_CBANK
	.align		4
        /*02f8*/ 	.byte	0x04, 0x0a
        /*02fa*/ 	.short	(.L_43 - .L_42)
	.align		4
.L_42:
        /*02fc*/ 	.word	index@(.nv.constant0._ZN7cutlass13device_kernelINS_4gemm6kernel13GemmUniversalIN4cute5tupleIJiiiiEEENS1_10collective13CollectiveMmaINS1_34MainloopSm90TmaGmmaWarpSpecializedILi6ENS5_IJNS4_1CILi1EEESB_SB_EEENS1_35KernelTmaWarpSpecializedCooperativeEEENS5_IJNSA_ILi128EEESF_SF_EEENS_10bfloat16_tENS5_IJlSB_lEEESH_SI_NS4_8TiledMMAINS4_8MMA_AtomIJNS4_4SM904GMMA28MMA_64x128x16_F32BF16BF16_SSILNSM_5MajorE0ELSO_0ELNSM_7ScaleInE1ELSP_1EEEEEENS4_6LayoutINS5_IJNSA_ILi2EEESB_SB_EEENS5_IJSB_NSA_ILi0EEESV_EEEEENS5_IJNS4_10UnderscoreESY_SY_EEEEENS4_13SM90_TMA_LOADENS4_14ComposedLayoutINS4_7SwizzleILi3ELi4ELi3EEENS4_18smem_ptr_flag_bitsILi16EEENSS_INS5_IJNSA_ILi8EEENSA_ILi64EEEEEENS5_IJS18_SB_EEEEEEEvNS4_8identityES11_S1C_vS1D_EENS_8epilogue10collective6detail29Sm90TmaWarpSpecializedAdapterINS1G_15DefaultEpilogueISH_SI_SI_NS1F_6thread17LinearCombinationISH_Li1EffLNS1K_9ScaleType4KindE0ELNS_15FloatRoundStyleE2ESH_EENS1_15EpilogueDefaultEEEEEvvEEEEvNT_6ParamsE)
        /*0300*/ 	.short	0x0210
        /*0302*/ 	.short	0x0470


	//----- nvinfo : EIATTR_SW_WAR
	.align		4
.L_43:
        /*0304*/ 	.byte	0x04, 0x36
        /*0306*/ 	.short	(.L_45 - .L_44)
.L_44:
        /*0308*/ 	.word	0x00000008
.L_45:


//--------------------- .nv.callgraph             --------------------------
	.section	.nv.callgraph,"",@"SHT_CUDA_CALLGRAPH"
	.align	4
	.sectionentsize	8
	.align		4
        /*0000*/ 	.word	0x00000000
	.align		4
        /*0004*/ 	.word	0xffffffff
	.align		4
        /*0008*/ 	.word	index@(_ZN7cutlass13device_kernelINS_4gemm6kernel13GemmUniversalIN4cute5tupleIJiiiiEEENS1_10collective13CollectiveMmaINS1_34MainloopSm90TmaGmmaWarpSpecializedILi6ENS5_IJNS4_1CILi1EEESB_SB_EEENS1_35KernelTmaWarpSpecializedCooperativeEEENS5_IJNSA_ILi128EEESF_SF_EEENS_10bfloat16_tENS5_IJlSB_lEEESH_SI_NS4_8TiledMMAINS4_8MMA_AtomIJNS4_4SM904GMMA28MMA_64x128x16_F32BF16BF16_SSILNSM_5MajorE0ELSO_0ELNSM_7ScaleInE1ELSP_1EEEEEENS4_6LayoutINS5_IJNSA_ILi2EEESB_SB_EEENS5_IJSB_NSA_ILi0EEESV_EEEEENS5_IJNS4_10UnderscoreESY_SY_EEEEENS4_13SM90_TMA_LOADENS4_14ComposedLayoutINS4_7SwizzleILi3ELi4ELi3EEENS4_18smem_ptr_flag_bitsILi16EEENSS_INS5_IJNSA_ILi8EEENSA_ILi64EEEEEENS5_IJS18_SB_EEEEEEEvNS4_8identityES11_S1C_vS1D_EENS_8epilogue10collective6detail29Sm90TmaWarpSpecializedAdapterINS1G_15DefaultEpilogueISH_SI_SI_NS1F_6thread17LinearCombinationISH_Li1EffLNS1K_9ScaleType4KindE0ELNS_15FloatRoundStyleE2ESH_EENS1_15EpilogueDefaultEEEEEvvEEEEvNT_6ParamsE)
	.align		4
        /*000c*/ 	.word	index@(__assertfail)
	.align		4
        /*0010*/ 	.word	0x00000000
	.align		4
        /*0014*/ 	.word	0xfffffffe
	.align		4
        /*0018*/ 	.word	0x00000000
	.align		4
        /*001c*/ 	.word	0xfffffffd
	.align		4
        /*0020*/ 	.word	0x00000000
	.align		4
        /*0024*/ 	.word	0xfffffffc


//--------------------- .nv.constant4             --------------------------
	.section	.nv.constant4,"a",@progbits
	.align	8
	.align		8
.nv.constant4:
        /*0000*/ 	.dword	__assertfail
	.align		8
        /*0008*/ 	.dword	__unnamed_1
	.align		8
        /*0010*/ 	.dword	_ZN40_INTERNAL_64c7b892_4_k_cu_9b682ab3_239184cuda3std3__45__cpo5beginE
	.align		8
        /*0018*/ 	.dword	_ZN40_INTERNAL_64c7b892_4_k_cu_9b682ab3_239184cuda3std3__45__cpo3endE
	.align		8
        /*0020*/ 	.dword	_ZN40_INTERNAL_64c7b892_4_k_cu_9b682ab3_239184cuda3std3__45__cpo6cbeginE
	.align		8
        /*0028*/ 	.dword	_ZN40_INTERNAL_64c7b892_4_k_cu_9b682ab3_239184cuda3std3__45__cpo4cendE
	.align		8
        /*0030*/ 	.dword	_ZN40_INTERNAL_64c7b892_4_k_cu_9b682ab3_239184cuda3std3__442_GLOBAL__N__64c7b892_4_k_cu_9b682ab3_239186ignoreE
	.align		8
        /*0038*/ 	.dword	_ZN40_INTERNAL_64c7b892_4_k_cu_9b682ab3_239184cuda3std3__419piecewise_constructE
	.align		8
        /*0040*/ 	.dword	_ZN40_INTERNAL_64c7b892_4_k_cu_9b682ab3_239184cuda3std3__48in_placeE
	.align		8
        /*0048*/ 	.dword	_ZN40_INTERNAL_64c7b892_4_k_cu_9b682ab3_239184cuda3std6ranges3__45__cpo4swapE
	.align		8
        /*0050*/ 	.dword	_ZN40_INTERNAL_64c7b892_4_k_cu_9b682ab3_239184cuda3std6ranges3__45__cpo9iter_moveE
	.align		8
        /*0058*/ 	.dword	_ZN40_INTERNAL_64c7b892_4_k_cu_9b682ab3_239184cute7productE
	.align		8
        /*0060*/ 	.dword	_ZN40_INTERNAL_64c7b892_4_k_cu_9b682ab3_239184cute1_E
	.align		8
        /*0068*/ 	.dword	$str$22
	.align		8
        /*0070*/ 	.dword	$str$23


//--------------------- .text._ZN7cutlass13device_kernelINS_4gemm6kernel13GemmUniversalIN4cute5tupleIJiiiiEEENS1_10collective13CollectiveMmaINS1_34MainloopSm90TmaGmmaWarpSpecializedILi6ENS5_IJNS4_1CILi1EEESB_SB_EEENS1_35KernelTmaWarpSpecializedCooperativeEEENS5_IJNSA_ILi128EEESF_SF_EEENS_10bfloat16_tENS5_IJlSB_lEEESH_SI_NS4_8TiledMMAINS4_8MMA_AtomIJNS4_4SM904GMMA28MMA_64x128x16_F32BF16BF16_SSILNSM_5MajorE0ELSO_0ELNSM_7ScaleInE1ELSP_1EEEEEENS4_6LayoutINS5_IJNSA_ILi2EEESB_SB_EEENS5_IJSB_NSA_ILi0EEESV_EEEEENS5_IJNS4_10UnderscoreESY_SY_EEEEENS4_13SM90_TMA_LOADENS4_14ComposedLayoutINS4_7SwizzleILi3ELi4ELi3EEENS4_18smem_ptr_flag_bitsILi16EEENSS_INS5_IJNSA_ILi8EEENSA_ILi64EEEEEENS5_IJS18_SB_EEEEEEEvNS4_8identityES11_S1C_vS1D_EENS_8epilogue10collective6detail29Sm90TmaWarpSpecializedAdapterINS1G_15DefaultEpilogueISH_SI_SI_NS1F_6thread17LinearCombinationISH_Li1EffLNS1K_9ScaleType4KindE0ELNS_15FloatRoundStyleE2ESH_EENS1_15EpilogueDefaultEEEEEvvEEEEvNT_6ParamsE --------------------------
	.section	.text._ZN7cutlass13device_kernelINS_4gemm6kernel13GemmUniversalIN4cute5tupleIJiiiiEEENS1_10collective13CollectiveMmaINS1_34MainloopSm90TmaGmmaWarpSpecializedILi6ENS5_IJNS4_1CILi1EEESB_SB_EEENS1_35KernelTmaWarpSpecializedCooperativeEEENS5_IJNSA_ILi128EEESF_SF_EEENS_10bfloat16_tENS5_IJlSB_lEEESH_SI_NS4_8TiledMMAINS4_8MMA_AtomIJNS4_4SM904GMMA28MMA_64x128x16_F32BF16BF16_SSILNSM_5MajorE0ELSO_0ELNSM_7ScaleInE1ELSP_1EEEEEENS4_6LayoutINS5_IJNSA_ILi2EEESB_SB_EEENS5_IJSB_NSA_ILi0EEESV_EEEEENS5_IJNS4_10UnderscoreESY_SY_EEEEENS4_13SM90_TMA_LOADENS4_14ComposedLayoutINS4_7SwizzleILi3ELi4ELi3EEENS4_18smem_ptr_flag_bitsILi16EEENSS_INS5_IJNSA_ILi8EEENSA_ILi64EEEEEENS5_IJS18_SB_EEEEEEEvNS4_8identityES11_S1C_vS1D_EENS_8epilogue10collective6detail29Sm90TmaWarpSpecializedAdapterINS1G_15DefaultEpilogueISH_SI_SI_NS1F_6thread17LinearCombinationISH_Li1EffLNS1K_9ScaleType4KindE0ELNS_15FloatRoundStyleE2ESH_EENS1_15EpilogueDefaultEEEEEvvEEEEvNT_6ParamsE,"ax",@progbits
	.align	128
.text._ZN7cutlass13device_kernelINS_4gemm6kernel13GemmUniversalIN4cute5tupleIJiiiiEEENS1_10collective13CollectiveMmaINS1_34MainloopSm90TmaGmmaWarpSpecializedILi6ENS5_IJNS4_1CILi1EEESB_SB_EEENS1_35KernelTmaWarpSpecializedCooperativeEEENS5_IJNSA_ILi128EEESF_SF_EEENS_10bfloat16_tENS5_IJlSB_lEEESH_SI_NS4_8TiledMMAINS4_8MMA_AtomIJNS4_4SM904GMMA28MMA_64x128x16_F32BF16BF16_SSILNSM_5MajorE0ELSO_0ELNSM_7ScaleInE1ELSP_1EEEEEENS4_6LayoutINS5_IJNSA_ILi2EEESB_SB_EEENS5_IJSB_NSA_ILi0EEESV_EEEEENS5_IJNS4_10UnderscoreESY_SY_EEEEENS4_13SM90_TMA_LOADENS4_14ComposedLayoutINS4_7SwizzleILi3ELi4ELi3EEENS4_18smem_ptr_flag_bitsILi16EEENSS_INS5_IJNSA_ILi8EEENSA_ILi64EEEEEENS5_IJS18_SB_EEEEEEEvNS4_8identityES11_S1C_vS1D_EENS_8epilogue10collective6detail29Sm90TmaWarpSpecializedAdapterINS1G_15DefaultEpilogueISH_SI_SI_NS1F_6thread17LinearCombinationISH_Li1EffLNS1K_9ScaleType4KindE0ELNS_15FloatRoundStyleE2ESH_EENS1_15EpilogueDefaultEEEEEvvEEEEvNT_6ParamsE:
        .type           _ZN7cutlass13device_kernelINS_4gemm6kernel13GemmUniversalIN4cute5tupleIJiiiiEEENS1_10collective13CollectiveMmaINS1_34MainloopSm90TmaGmmaWarpSpecializedILi6ENS5_IJNS4_1CILi1EEESB_SB_EEENS1_35KernelTmaWarpSpecializedCooperativeEEENS5_IJNSA_ILi128EEESF_SF_EEENS_10bfloat16_tENS5_IJlSB_lEEESH_SI_NS4_8TiledMMAINS4_8MMA_AtomIJNS4_4SM904GMMA28MMA_64x128x16_F32BF16BF16_SSILNSM_5MajorE0ELSO_0ELNSM_7ScaleInE1ELSP_1EEEEEENS4_6LayoutINS5_IJNSA_ILi2EEESB_SB_EEENS5_IJSB_NSA_ILi0EEESV_EEEEENS5_IJNS4_10UnderscoreESY_SY_EEEEENS4_13SM90_TMA_LOADENS4_14ComposedLayoutINS4_7SwizzleILi3ELi4ELi3EEENS4_18smem_ptr_flag_bitsILi16EEENSS_INS5_IJNSA_ILi8EEENSA_ILi64EEEEEENS5_IJS18_SB_EEEEEEEvNS4_8identityES11_S1C_vS1D_EENS_8epilogue10collective6detail29Sm90TmaWarpSpecializedAdapterINS1G_15DefaultEpilogueISH_SI_SI_NS1F_6thread17LinearCombinationISH_Li1EffLNS1K_9ScaleType4KindE0ELNS_15FloatRoundStyleE2ESH_EENS1_15EpilogueDefaultEEEEEvvEEEEvNT_6ParamsE,@function
        .size           _ZN7cutlass13device_kernelINS_4gemm6kernel13GemmUniversalIN4cute5tupleIJiiiiEEENS1_10collective13CollectiveMmaINS1_34MainloopSm90TmaGmmaWarpSpecializedILi6ENS5_IJNS4_1CILi1EEESB_SB_EEENS1_35KernelTmaWarpSpecializedCooperativeEEENS5_IJNSA_ILi128EEESF_SF_EEENS_10bfloat16_tENS5_IJlSB_lEEESH_SI_NS4_8TiledMMAINS4_8MMA_AtomIJNS4_4SM904GMMA28MMA_64x128x16_F32BF16BF16_SSILNSM_5MajorE0ELSO_0ELNSM_7ScaleInE1ELSP_1EEEEEENS4_6LayoutINS5_IJNSA_ILi2EEESB_SB_EEENS5_IJSB_NSA_ILi0EEESV_EEEEENS5_IJNS4_10UnderscoreESY_SY_EEEEENS4_13SM90_TMA_LOADENS4_14ComposedLayoutINS4_7SwizzleILi3ELi4ELi3EEENS4_18smem_ptr_flag_bitsILi16EEENSS_INS5_IJNSA_ILi8EEENSA_ILi64EEEEEENS5_IJS18_SB_EEEEEEEvNS4_8identityES11_S1C_vS1D_EENS_8epilogue10collective6detail29Sm90TmaWarpSpecializedAdapterINS1G_15DefaultEpilogueISH_SI_SI_NS1F_6thread17LinearCombinationISH_Li1EffLNS1K_9ScaleType4KindE0ELNS_15FloatRoundStyleE2ESH_EENS1_15EpilogueDefaultEEEEEvvEEEEvNT_6ParamsE,(.L_x_198 - _ZN7cutlass13device_kernelINS_4gemm6kernel13GemmUniversalIN4cute5tupleIJiiiiEEENS1_10collective13CollectiveMmaINS1_34MainloopSm90TmaGmmaWarpSpecializedILi6ENS5_IJNS4_1CILi1EEESB_SB_EEENS1_35KernelTmaWarpSpecializedCooperativeEEENS5_IJNSA_ILi128EEESF_SF_EEENS_10bfloat16_tENS5_IJlSB_lEEESH_SI_NS4_8TiledMMAINS4_8MMA_AtomIJNS4_4SM904GMMA28MMA_64x128x16_F32BF16BF16_SSILNSM_5MajorE0ELSO_0ELNSM_7ScaleInE1ELSP_1EEEEEENS4_6LayoutINS5_IJNSA_ILi2EEESB_SB_EEENS5_IJSB_NSA_ILi0EEESV_EEEEENS5_IJNS4_10UnderscoreESY_SY_EEEEENS4_13SM90_TMA_LOADENS4_14ComposedLayoutINS4_7SwizzleILi3ELi4ELi3EEENS4_18smem_ptr_flag_bitsILi16EEENSS_INS5_IJNSA_ILi8EEENSA_ILi64EEEEEENS5_IJS18_SB_EEEEEEEvNS4_8identityES11_S1C_vS1D_EENS_8epilogue10collective6detail29Sm90TmaWarpSpecializedAdapterINS1G_15DefaultEpilogueISH_SI_SI_NS1F_6thread17LinearCombinationISH_Li1EffLNS1K_9ScaleType4KindE0ELNS_15FloatRoundStyleE2ESH_EENS1_15EpilogueDefaultEEEEEvvEEEEvNT_6ParamsE)
        .other          _ZN7cutlass13device_kernelINS_4gemm6kernel13GemmUniversalIN4cute5tupleIJiiiiEEENS1_10collective13CollectiveMmaINS1_34MainloopSm90TmaGmmaWarpSpecializedILi6ENS5_IJNS4_1CILi1EEESB_SB_EEENS1_35KernelTmaWarpSpecializedCooperativeEEENS5_IJNSA_ILi128EEESF_SF_EEENS_10bfloat16_tENS5_IJlSB_lEEESH_SI_NS4_8TiledMMAINS4_8MMA_AtomIJNS4_4SM904GMMA28MMA_64x128x16_F32BF16BF16_SSILNSM_5MajorE0ELSO_0ELNSM_7ScaleInE1ELSP_1EEEEEENS4_6LayoutINS5_IJNSA_ILi2EEESB_SB_EEENS5_IJSB_NSA_ILi0EEESV_EEEEENS5_IJNS4_10UnderscoreESY_SY_EEEEENS4_13SM90_TMA_LOADENS4_14ComposedLayoutINS4_7SwizzleILi3ELi4ELi3EEENS4_18smem_ptr_flag_bitsILi16EEENSS_INS5_IJNSA_ILi8EEENSA_ILi64EEEEEENS5_IJS18_SB_EEEEEEEvNS4_8identityES11_S1C_vS1D_EENS_8epilogue10collective6detail29Sm90TmaWarpSpecializedAdapterINS1G_15DefaultEpilogueISH_SI_SI_NS1F_6thread17LinearCombinationISH_Li1EffLNS1K_9ScaleType4KindE0ELNS_15FloatRoundStyleE2ESH_EENS1_15EpilogueDefaultEEEEEvvEEEEvNT_6ParamsE,@"STO_CUDA_ENTRY STV_DEFAULT"
_ZN7cutlass13device_kernelINS_4gemm6kernel13GemmUniversalIN4cute5tupleIJiiiiEEENS1_10collective13CollectiveMmaINS1_34MainloopSm90TmaGmmaWarpSpecializedILi6ENS5_IJNS4_1CILi1EEESB_SB_EEENS1_35KernelTmaWarpSpecializedCooperativeEEENS5_IJNSA_ILi128EEESF_SF_EEENS_10bfloat16_tENS5_IJlSB_lEEESH_SI_NS4_8TiledMMAINS4_8MMA_AtomIJNS4_4SM904GMMA28MMA_64x128x16_F32BF16BF16_SSILNSM_5MajorE0ELSO_0ELNSM_7ScaleInE1ELSP_1EEEEEENS4_6LayoutINS5_IJNSA_ILi2EEESB_SB_EEENS5_IJSB_NSA_ILi0EEESV_EEEEENS5_IJNS4_10UnderscoreESY_SY_EEEEENS4_13SM90_TMA_LOADENS4_14ComposedLayoutINS4_7SwizzleILi3ELi4ELi3EEENS4_18smem_ptr_flag_bitsILi16EEENSS_INS5_IJNSA_ILi8EEENSA_ILi64EEEEEENS5_IJS18_SB_EEEEEEEvNS4_8identityES11_S1C_vS1D_EENS_8epilogue10collective6detail29Sm90TmaWarpSpecializedAdapterINS1G_15DefaultEpilogueISH_SI_SI_NS1F_6thread17LinearCombinationISH_Li1EffLNS1K_9ScaleType4KindE0ELNS_15FloatRoundStyleE2ESH_EENS1_15EpilogueDefaultEEEEEvvEEEEvNT_6ParamsE:
[----:B------:R-:W0:Y:S01]  /*0000*/  LDC R1, c[0x0][0x28] ;  /* 0x00000a00ff017b82 */ /* 0x000e220000000800 */
[----:B------:R-:W1:Y:S01]  /*0010*/  S2R R3, SR_TID.X ;  /* 0x0000000000037919 */ /* 0x000e620000002100 */
[----:B------:R-:W-:Y:S01]  /*0020*/  ELECT P0, URZ, PT ;  /* 0x00000000003f782f */ /* 0x000fe20003800000 */
[----:B------:R-:W-:Y:S01]  /*0030*/  BSSY B0, `(.L_x_0) ;  /* 0x000000f000007945 */ /* 0x000fe20003800000 */
[--C-:B-1----:R-:W-:Y:S02]  /*0040*/  SHF.R.U32.HI R0, RZ, 0x5, R3.reuse ;  /* 0x00000005ff007819 */ /* 0x102fe40000011603 */
[----:B------:R-:W-:-:S03]  /*0050*/  SHF.R.U32.HI R14, RZ, 0x7, R3 ;  /* 0x00000007ff0e7819 */ /* 0x000fc60000011603 */
[----:B------:R-:W1:Y:S04]  /*0060*/  SHFL.IDX PT, R4, R0, RZ, 0x1f ;  /* 0x00001fff00047589 */ /* 0x000e6800000e0000 */
[----:B------:R2:W3:Y:S01]  /*0070*/  SHFL.IDX PT, R10, R14, RZ, 0x1f ;  /* 0x00001fff0e0a7589 */ /* 0x0004e200000e0000 */
[----:B-1----:R-:W-:-:S13]  /*0080*/  ISETP.NE.OR P0, PT, R4, RZ, !P0 ;  /* 0x000000ff0400720c */ /* 0x002fda0004705670 */
[----:B0-23--:R-:W-:Y:S05]  /*0090*/  @P0 BRA `(.L_x_1) ;  /* 0x0000000000200947 */ /* 0x00dfea0003800000 */
[----:B------:R-:W-:Y:S02]  /*00a0*/  ULDC.64 UR4, c[0x0][0x198] ;  /* 0x0000660000047ab9 */ /* 0x000fe40000000a00 */
[----:B------:R-:W-:Y:S02]  /*00b0*/  UIADD3 UR6, UP0, UR4, 0xf0, URZ ;  /* 0x000000f004067890 */ /* 0x000fe4000ff1e03f */
[----:B------:R-:W-:Y:S02]  /*00c0*/  UIADD3 UR4, UP1, UR4, 0x1f0, URZ ;  /* 0x000001f004047890 */ /* 0x000fe4000ff3e03f */
[----:B------:R-:W-:Y:S02]  /*00d0*/  UIADD3.X UR7, URZ, UR5, URZ, UP0, !UPT ;  /* 0x000000053f077290 */ /* 0x000fe400087fe43f */
[----:B------:R-:W-:-:S07]  /*00e0*/  UIADD3.X UR5, URZ, UR5, URZ, UP1, !UPT ;  /* 0x000000053f057290 */ /* 0x000fce0008ffe43f */
[----:B------:R0:W-:Y:S02]  /*00f0*/  UTMACCTL.PF [UR6] ;  /* 0x00000000060079b9 */ /* 0x0001e40008040000 */
[----:B------:R0:W-:Y:S02]  /*0100*/  UTMACCTL.PF [UR4] ;  /* 0x00000000040079b9 */ /* 0x0001e40008040000 */
[----:B0-----:R-:W-:Y:S01]  /*0110*/  NOP ;  /* 0x0000000000007918 */ /* 0x001fe20000000000 */
.L_x_1:
[----:B------:R-:W-:Y:S05]  /*0120*/  BSYNC B0 ;  /* 0x0000000000007941 */ /* 0x000fea0003800000 */
.L_x_0:
[----:B------:R-:W0:Y:S02]  /*0130*/  SHFL.IDX PT, R2, R0, RZ, 0x1f ;  /* 0x00001fff00027589 */ /* 0x000e2400000e0000 */
[----:B0-----:R-:W-:-:S13]  /*0140*/  ISETP.NE.AND P0, PT, R2, RZ, PT ;  /* 0x000000ff0200720c */ /* 0x001fda0003f05270 */
[----:B------:R-:W-:Y:S05]  /*0150*/  @P0 BRA `(.L_x_2) ;  /* 0x0000000000680947 */ /* 0x000fea0003800000 */
[----:B------:R-:W0:Y:S01]  /*0160*/  S2UR UR8, SR_CgaCtaId ;  /* 0x00000000000879c3 */ /* 0x000e220000008800 */
[----:B------:R-:W-:Y:S01]  /*0170*/  UMOV UR4, 0x400 ;  /* 0x0000040000047882 */ /* 0x000fe20000000000 */
[----:B------:R-:W-:Y:S01]  /*0180*/  UMOV UR5, 0x1 ;  /* 0x0000000100057882 */ /* 0x000fe20000000000 */
[----:B------:R-:W-:Y:S01]  /*0190*/  UMOV UR6, 0x100 ;  /* 0x0000010000067882 */ /* 0x000fe20000000000 */
[----:B------:R-:W-:Y:S01]  /*01a0*/  ELECT P0, URZ, PT ;  /* 0x00000000003f782f */ /* 0x000fe20003800000 */
[----:B------:R-:W-:-:S04]  /*01b0*/  UIADD3 UR6, -UR6, 0x100000, URZ ;  /* 0x0010000006067890 */ /* 0x000fc8000fffe13f */
[----:B------:R-:W-:Y:S02]  /*01c0*/  USHF.L.U32 UR7, UR6, 0xb, URZ ;  /* 0x0000000b06077899 */ /* 0x000fe4000800063f */
[----:B------:R-:W-:Y:S02]  /*01d0*/  USHF.L.U32 UR6, UR6, 0x1, URZ ;  /* 0x0000000106067899 */ /* 0x000fe4000800063f */
[----:B0-----:R-:W-:Y:S02]  /*01e0*/  ULEA UR8, UR8, UR4, 0x18 ;  /* 0x0000000408087291 */ /* 0x001fe4000f8ec03f */
[----:B------:R-:W-:-:S04]  /*01f0*/  UIADD3 UR4, -UR5, 0x100000, URZ ;  /* 0x0010000005047890 */ /* 0x000fc8000fffe13f */
[----:B------:R-:W-:Y:S02]  /*0200*/  USHF.L.U32 UR5, UR4, 0xb, URZ ;  /* 0x0000000b04057899 */ /* 0x000fe4000800063f */
[----:B------:R-:W-:Y:S01]  /*0210*/  USHF.L.U32 UR4, UR4, 0x1, URZ ;  /* 0x0000000104047899 */ /* 0x000fe2000800063f */
[----:B------:R-:W0:Y:S11]  /*0220*/  FENCE.VIEW.ASYNC.S ;  /* 0x00000000000073c6 */ /* 0x000e360000000000 */
[----:B0-----:R0:W1:Y:S01]  /*0230*/  SYNCS.EXCH.64 URZ, [UR8], UR4 ;  /* 0x00000004083f75b2 */ /* 0x0010620008000100 */
[----:B------:R0:W2:Y:S01]  /*0240*/  SYNCS.EXCH.64 URZ, [UR8+0x30], UR6 ;  /* 0x00003006083f75b2 */ /* 0x0000a20008000100 */
[----:B------:R0:W3:Y:S01]  /*0250*/  SYNCS.EXCH.64 URZ, [UR8+0x8], UR4 ;  /* 0x00000804083f75b2 */ /* 0x0000e20008000100 */
[----:B------:R0:W4:Y:S01]  /*0260*/  SYNCS.EXCH.64 URZ, [UR8+0x38], UR6 ;  /* 0x00003806083f75b2 */ /* 0x0001220008000100 */
[----:B------:R0:W0:Y:S01]  /*0270*/  SYNCS.EXCH.64 URZ, [UR8+0x10], UR4 ;  /* 0x00001004083f75b2 */ /* 0x0000220008000100 */
[----:B------:R0:W0:Y:S01]  /*0280*/  SYNCS.EXCH.64 URZ, [UR8+0x40], UR6 ;  /* 0x00004006083f75b2 */ /* 0x0000220008000100 */
[----:B------:R0:W0:Y:S01]  /*0290*/  SYNCS.EXCH.64 URZ, [UR8+0x18], UR4 ;  /* 0x00001804083f75b2 */ /* 0x0000220008000100 */
[----:B------:R0:W0:Y:S01]  /*02a0*/  SYNCS.EXCH.64 URZ, [UR8+0x48], UR6 ;  /* 0x00004806083f75b2 */ /* 0x0000220008000100 */
[----:B------:R0:W0:Y:S01]  /*02b0*/  SYNCS.EXCH.64 URZ, [UR8+0x20], UR4 ;  /* 0x00002004083f75b2 */ /* 0x0000220008000100 */
[----:B------:R0:W0:Y:S01]  /*02c0*/  SYNCS.EXCH.64 URZ, [UR8+0x50], UR6 ;  /* 0x00005006083f75b2 */ /* 0x0000220008000100 */
[----:B------:R0:W0:Y:S01]  /*02d0*/  SYNCS.EXCH.64 URZ, [UR8+0x28], UR4 ;  /* 0x00002804083f75b2 */ /* 0x0000220008000100 */
[----:B------:R0:W0:Y:S01]  /*02e0*/  SYNCS.EXCH.64 URZ, [UR8+0x58], UR6 ;  /* 0x00005806083f75b2 */ /* 0x0000220008000100 */
[----:B------:R-:W-:Y:S01]  /*02f0*/  NOP ;  /* 0x0000000000007918 */ /* 0x000fe20000000000 */
.L_x_2:
[----:B------:R-:W5:Y:S01]  /*0300*/  SHFL.IDX PT, R0, R0, RZ, 0x1f ;  /* 0x00001fff00007589 */ /* 0x000f6200000e0000 */
[----:B------:R-:W-:Y:S01]  /*0310*/  ELECT P0, URZ, PT ;  /* 0x00000000003f782f */ /* 0x000fe20003800000 */
[----:B------:R-:W1:Y:S01]  /*0320*/  LDC R2, c[0x0][0x65c] ;  /* 0x00019700ff027b82 */ /* 0x000e620000000800 */
[----:B------:R-:W-:Y:S01]  /*0330*/  SHF.R.S32.HI R7, RZ, 0x1f, R4 ;  /* 0x0000001fff077819 */ /* 0x000fe20000011404 */
[----:B------:R-:W2:Y:S01]  /*0340*/  S2R R5, SR_CTAID.Y ;  /* 0x0000000000057919 */ /* 0x000ea20000002600 */
[----:B0-----:R-:W-:Y:S01]  /*0350*/  UMOV UR4, 0x20 ;  /* 0x0000002000047882 */ /* 0x001fe20000000000 */
[----:B------:R-:W-:Y:S01]  /*0360*/  NOP ;  /* 0x0000000000007918 */ /* 0x000fe20000000000 */
[----:B------:R-:W-:Y:S01]  /*0370*/  LEA.HI R7, R7, R4, RZ, 0x2 ;  /* 0x0000000407077211 */ /* 0x000fe200078f10ff */
[----:B------:R-:W0:Y:S01]  /*0380*/  S2R R6, SR_CTAID.X ;  /* 0x0000000000067919 */ /* 0x000e220000002500 */
[----:B------:R-:W-:Y:S01]  /*0390*/  ISETP.NE.AND P2, PT, R10, RZ, PT ;  /* 0x000000ff0a00720c */ /* 0x000fe20003f45270 */
[----:B------:R-:W-:Y:S01]  /*03a0*/  NOP ;  /* 0x0000000000007918 */ /* 0x000fe20000000000 */
[----:B------:R-:W-:-:S02]  /*03b0*/  LOP3.LUT R7, R7, 0xfffffffc, RZ, 0xc0, !PT ;  /* 0xfffffffc07077812 */ /* 0x000fc400078ec0ff */
[----:B-----5:R-:W-:Y:S02]  /*03c0*/  ISETP.NE.OR P0, PT, R0, RZ, !P0 ;  /* 0x000000ff0000720c */ /* 0x020fe40004705670 */
[----:B-1----:R-:W-:-:S04]  /*03d0*/  ISETP.NE.AND P3, PT, R2, 0x1, PT ;  /* 0x000000010200780c */ /* 0x002fc80003f65270 */
[----:B------:R-:W-:Y:S01]  /*03e0*/  P2R R0, PR, RZ, 0x8 ;  /* 0x00000008ff007803 */ /* 0x000fe20000000000 */
[----:B------:R-:W-:Y:S01]  /*03f0*/  IMAD.IADD R0, R4, 0x1, -R7 ;  /* 0x0000000104007824 */ /* 0x000fe200078e0a07 */
[----:B------:R-:W-:Y:S01]  /*0400*/  LOP3.LUT R4, R3, 0x7f, RZ, 0xc0, !PT ;  /* 0x0000007f03047812 */ /* 0x000fe200078ec0ff */
[----:B------:R-:W-:-:S03]  /*0410*/  IMAD.MOV.U32 R7, RZ, RZ, RZ ;  /* 0x000000ffff077224 */ /* 0x000fc600078e00ff */
[----:B------:R-:W-:Y:S01]  /*0420*/  ISETP.NE.AND P1, PT, R0, 0x3, PT ;  /* 0x000000030000780c */ /* 0x000fe20003f25270 */
[----:B------:R-:W-:Y:S01]  /*0430*/  VOTEU.ALL UP0, P0 ;  /* 0x00000000003f7886 */ /* 0x000fe20000000000 */
[----:B------:R-:W-:Y:S01]  /*0440*/  VOTEU.ALL UP1, P0 ;  /* 0x00000000003f7886 */ /* 0x000fe20000020000 */
[----:B------:R-:W0:Y:S01]  /*0450*/  @P3 LDC R17, c[0x0][0x10] ;  /* 0x00000400ff113b82 */ /* 0x000e220000000800 */
[----:B--2---:R-:W-:Y:S02]  /*0460*/  @P3 IMAD.MOV.U32 R8, RZ, RZ, R5 ;  /* 0x000000ffff083224 */ /* 0x004fe400078e0005 */
[----:B------:R-:W-:Y:S01]  /*0470*/  @!UP0 UMOV UR6, 0x400 ;  /* 0x0000040000068882 */ /* 0x000fe20000000000 */
[----:B------:R-:W-:-:S04]  /*0480*/  @!UP0 UIADD3 UR4, -UR4, 0x100000, URZ ;  /* 0x0010000004048890 */ /* 0x000fc8000fffe13f */
[----:B------:R-:W-:Y:S02]  /*0490*/  @!UP0 USHF.L.U32 UR5, UR4, 0xb, URZ ;  /* 0x0000000b04058899 */ /* 0x000fe4000800063f */
[----:B------:R-:W-:Y:S01]  /*04a0*/  @!UP0 USHF.L.U32 UR4, UR4, 0x1, URZ ;  /* 0x0000000104048899 */ /* 0x000fe2000800063f */
[----:B------:R-:W-:Y:S01]  /*04b0*/  @P3 IMAD.MOV.U32 R9, RZ, RZ, RZ ;  /* 0x000000ffff093224 */ /* 0x000fe200078e00ff */
[----:B------:R-:W1:Y:S08]  /*04c0*/  @!UP0 S2UR UR7, SR_CgaCtaId ;  /* 0x00000000000789c3 */ /* 0x000e700000008800 */
[----:B------:R-:W2:Y:S01]  /*04d0*/  @!P3 LDC R11, c[0x0][0xc] ;  /* 0x00000300ff0bbb82 */ /* 0x000ea20000000800 */
[----:B0-----:R-:W-:Y:S01]  /*04e0*/  @P3 IMAD.WIDE.U32 R16, R6, R17, R8 ;  /* 0x0000001106103225 */ /* 0x001fe200078e0008 */
[----:B-1----:R-:W-:Y:S01]  /*04f0*/  @!UP0 ULEA UR8, UR7, UR6, 0x18 ;  /* 0x0000000607088291 */ /* 0x002fe2000f8ec03f */
[----:B------:R-:W-:-:S02]  /*0500*/  VOTEU.ALL UP0, P0 ;  /* 0x00000000003f7886 */ /* 0x000fc40000000000 */
[----:B------:R-:W-:Y:S01]  /*0510*/  ULDC UR6, c[0x0][0xc] ;  /* 0x0000030000067ab9 */ /* 0x000fe20000000800 */
[----:B------:R-:W-:Y:S01]  /*0520*/  ISETP.EQ.OR P0, PT, R0, RZ, !P1 ;  /* 0x000000ff0000720c */ /* 0x000fe20004f02670 */
[----:B------:R-:W-:-:S03]  /*0530*/  ULDC UR7, c[0x0][0x10] ;  /* 0x0000040000077ab9 */ /* 0x000fc60000000800 */
[C---:B------:R-:W-:Y:S01]  /*0540*/  ISETP.EQ.AND P0, PT, R10.reuse, RZ, P0 ;  /* 0x000000ff0a00720c */ /* 0x040fe20000702270 */
[----:B------:R-:W-:Y:S02]  /*0550*/  VIADD R10, R10, 0xffffffff ;  /* 0xffffffff0a0a7836 */ /* 0x000fe40000000000 */
[----:B--2---:R-:W-:Y:S01]  /*0560*/  @!P3 IMAD.WIDE.U32 R8, R11, R5, R6 ;  /* 0x000000050b08b225 */ /* 0x004fe200078e0006 */
[----:B------:R-:W0:Y:S02]  /*0570*/  FENCE.VIEW.ASYNC.S ;  /* 0x00000000000073c6 */ /* 0x000e240000000000 */
[----:B0-----:R-:W3:Y:S01]  /*0580*/  @!UP0 SYNCS.EXCH.64 URZ, [UR8+0x70], UR4 ;  /* 0x00007004083f85b2 */ /* 0x001ee20008000100 */
[----:B------:R-:W-:Y:S01]  /*0590*/  SEL R18, RZ, 0x1, !P0 ;  /* 0x00000001ff127807 */ /* 0x000fe20004000000 */
[----:B------:R-:W-:Y:S01]  /*05a0*/  @P3 IMAD.MOV.U32 R11, RZ, RZ, RZ ;  /* 0x000000ffff0b3224 */ /* 0x000fe200078e00ff */
[----:B------:R-:W-:Y:S01]  /*05b0*/  ISETP.GE.U32.AND P1, PT, R10, 0x2, PT ;  /* 0x000000020a00780c */ /* 0x000fe20003f26070 */
[----:B------:R-:W-:-:S02]  /*05c0*/  @!P3 IMAD.MOV.U32 R16, RZ, RZ, R8 ;  /* 0x000000ffff10b224 */ /* 0x000fc400078e0008 */
[----:B------:R-:W-:Y:S01]  /*05d0*/  @P3 IMAD.IADD R17, R17, 0x1, R11 ;  /* 0x0000000111113824 */ /* 0x000fe200078e020b */
[----:B------:R-:W-:Y:S01]  /*05e0*/  SEL R18, R18, 0x2, P1 ;  /* 0x0000000212127807 */ /* 0x000fe20000800000 */
[----:B------:R-:W-:Y:S01]  /*05f0*/  @!P3 IMAD.MOV.U32 R17, RZ, RZ, R9 ;  /* 0x000000ffff11b224 */ /* 0x000fe200078e0009 */
[----:B------:R0:W3:Y:S01]  /*0600*/  @!UP1 SYNCS.EXCH.64 URZ, [UR8+0x78], UR4 ;  /* 0x00007804083f95b2 */ /* 0x0000e20008000100 */
[----:B------:R-:W-:Y:S01]  /*0610*/  NOP ;  /* 0x0000000000007918 */ /* 0x000fe20000000000 */
[----:B0-----:R-:W-:-:S03]  /*0620*/  UIMAD.WIDE.U32 UR4, UR6, UR7, URZ ;  /* 0x00000007060472a5 */ /* 0x001fc6000f8e003f */
[----:B------:R-:W-:Y:S02]  /*0630*/  ULDC UR6, c[0x0][0x14] ;  /* 0x0000050000067ab9 */ /* 0x000fe40000000800 */
[----:B------:R-:W-:Y:S02]  /*0640*/  UIMAD.WIDE.U32 UR38, UR4, UR6, URZ ;  /* 0x00000006042672a5 */ /* 0x000fe4000f8e003f */
[----:B------:R-:W-:-:S04]  /*0650*/  UIMAD UR41, UR5, UR6, URZ ;  /* 0x00000006052972a4 */ /* 0x000fc8000f8e023f */
[----:B------:R-:W-:Y:S01]  /*0660*/  UIADD3 UR41, UR39, UR41, URZ ;  /* 0x0000002927297290 */ /* 0x000fe2000fffe03f */
[----:B---34-:R-:W-:Y:S06]  /*0670*/  BAR.SYNC.DEFER_BLOCKING 0x0 ;  /* 0x0000000000007b1d */ /* 0x018fec0000010000 */
[----:B------:R-:W-:Y:S05]  /*0680*/  @!P2 BRA `(.L_x_3) ;  /* 0x000000600090a947 */ /* 0x000fea0003800000 */
[----:B------:R-:W-:-:S13]  /*0690*/  ISETP.GT.U32.AND P0, PT, R10, 0x1, PT ;  /* 0x000000010a00780c */ /* 0x000fda0003f04070 */
[----:B------:R-:W-:Y:S05]  /*06a0*/  @P0 EXIT ;  /* 0x000000000000094d */ /* 0x000fea0003800000 */
[----:B------:R-:W-:Y:S01]  /*06b0*/  ULDC.64 UR4, c[0x0][0x650] ;  /* 0x0001940000047ab9 */ /* 0x000fe20000000a00 */
[----:B------:R-:W-:Y:S01]  /*06c0*/  PRMT R0, RZ, 0x7610, R0 ;  /* 0x00007610ff007816 */ /* 0x000fe20000000000 */
[----:B------:R-:W-:Y:S01]  /*06d0*/  IMAD.MOV.U32 R101, RZ, RZ, -0x1 ;  /* 0xffffffffff657424 */ /* 0x000fe200078e00ff */
[----:B------:R-:W-:Y:S01]  /*06e0*/  ISETP.GE.U32.AND P0, PT, R16, UR4, PT ;  /* 0x0000000410007c0c */ /* 0x000fe2000bf06070 */
[----:B------:R-:W-:Y:S02]  /*06f0*/  IMAD.MOV.U32 R100, RZ, RZ, -0x1 ;  /* 0xffffffffff647424 */ /* 0x000fe400078e00ff */
[----:B------:R-:W-:Y:S01]  /*0700*/  IMAD.MOV.U32 R99, RZ, RZ, -0x1 ;  /* 0xffffffffff637424 */ /* 0x000fe200078e00ff */
[----:B------:R-:W-:-:S13]  /*0710*/  ISETP.GE.U32.AND.EX P0, PT, R17, UR5, PT, P0 ;  /* 0x0000000511007c0c */ /* 0x000fda000bf06100 */
[----:B------:R-:W-:Y:S05]  /*0720*/  @P0 BRA `(.L_x_4) ;  /* 0x0000000400540947 */ /* 0x000fea0003800000 */
[----:B------:R-:W0:Y:S01]  /*0730*/  LDC.64 R20, c[0x0][0x628] ;  /* 0x00018a00ff147b82 */ /* 0x000e220000000a00 */
[----:B------:R-:W-:Y:S02]  /*0740*/  IMAD.MOV.U32 R8, RZ, RZ, R16 ;  /* 0x000000ffff087224 */ /* 0x000fe400078e0010 */
[----:B------:R-:W-:-:S05]  /*0750*/  IMAD.MOV.U32 R9, RZ, RZ, R17 ;  /* 0x000000ffff097224 */ /* 0x000fca00078e0011 */
[----:B------:R-:W1:Y:S08]  /*0760*/  LDC R0, c[0x0][0x630] ;  /* 0x00018c00ff007b82 */ /* 0x000e700000000800 */
[----:B------:R-:W2:Y:S01]  /*0770*/  LDC.64 R22, c[0x0][0x620] ;  /* 0x00018800ff167b82 */ /* 0x000ea20000000a00 */
[----:B0-----:R-:W-:-:S04]  /*0780*/  ISETP.NE.U32.AND P0, PT, R20, RZ, PT ;  /* 0x000000ff1400720c */ /* 0x001fc80003f05070 */
[----:B------:R-:W-:-:S13]  /*0790*/  ISETP.NE.AND.EX P0, PT, R21, RZ, PT, P0 ;  /* 0x000000ff1500720c */ /* 0x000fda0003f05300 */
[----:B-12---:R-:W-:Y:S05]  /*07a0*/  @!P0 BRA `(.L_x_5) ;  /* 0x0000000000288947 */ /* 0x006fea0003800000 */
[----:B------:R-:W0:Y:S02]  /*07b0*/  LDC R13, c[0x0][0x634] ;  /* 0x00018d00ff0d7b82 */ /* 0x000e240000000800 */
[----:B0-----:R-:W-:-:S05]  /*07c0*/  IADD3 R13, P0, R16, R13, RZ ;  /* 0x0000000d100d7210 */ /* 0x001fca0007f1e0ff */
[----:B------:R-:W-:-:S04]  /*07d0*/  IMAD.X R15, RZ, RZ, R17, P0 ;  /* 0x000000ffff0f7224 */ /* 0x000fc800000e0611 */
[----:B------:R-:W-:-:S04]  /*07e0*/  IMAD.WIDE.U32 R8, R15, R20, RZ ;  /* 0x000000140f087225 */ /* 0x000fc800078e00ff */
[----:B------:R-:W-:-:S04]  /*07f0*/  IMAD.WIDE.U32 R10, P0, R13, R21, R8 ;  /* 0x000000150d0a7225 */ /* 0x000fc80007800008 */
[----:B------:R-:W-:-:S04]  /*0800*/  IMAD.WIDE.U32 R8, R13, R20, RZ ;  /* 0x000000140d087225 */ /* 0x000fc800078e00ff */
[----:B------:R-:W-:Y:S01]  /*0810*/  IMAD.X R13, RZ, RZ, RZ, P0 ;  /* 0x000000ffff0d7224 */ /* 0x000fe200000e06ff */
[----:B------:R-:W-:Y:S01]  /*0820*/  IADD3 RZ, P0, R9, R10, RZ ;  /* 0x0000000a09ff7210 */ /* 0x000fe20007f1e0ff */
[----:B------:R-:W-:-:S04]  /*0830*/  IMAD.MOV.U32 R12, RZ, RZ, R11 ;  /* 0x000000ffff0c7224 */ /* 0x000fc800078e000b */
[----:B------:R-:W-:-:S08]  /*0840*/  IMAD.WIDE.U32.X R8, R15, R21, R12, P0 ;  /* 0x000000150f087225 */ /* 0x000fd000000e040c */
.L_x_5:
[-CC-:B------:R-:W-:Y:S01]  /*0850*/  SHF.R.U64 R99, R8, R0.reuse, R9.reuse ;  /* 0x0000000008637219 */ /* 0x180fe20000001209 */
[----:B------:R-:W0:Y:S01]  /*0860*/  LDC R12, c[0x0][0x618] ;  /* 0x00018600ff0c7b82 */ /* 0x000e220000000800 */
[----:B------:R-:W-:Y:S01]  /*0870*/  SHF.R.U32.HI R7, RZ, R0, R9 ;  /* 0x00000000ff077219 */ /* 0x000fe20000011609 */
[----:B------:R-:W-:Y:S01]  /*0880*/  ULDC UR4, c[0x0][0x150] ;  /* 0x0000540000047ab9 */ /* 0x000fe20000000800 */
[----:B------:R-:W-:Y:S02]  /*0890*/  IADD3 R11, P0, RZ, -R99, RZ ;  /* 0x80000063ff0b7210 */ /* 0x000fe40007f1e0ff */
[----:B------:R-:W-:-:S03]  /*08a0*/  I2FP.F32.U32 R0, R6 ;  /* 0x0000000600007245 */ /* 0x000fc60000201000 */
[----:B------:R-:W1:Y:S01]  /*08b0*/  LDC.64 R30, c[0x0][0x640] ;  /* 0x00019000ff1e7b82 */ /* 0x000e620000000a00 */
[----:B------:R-:W-:Y:S02]  /*08c0*/  IMAD.X R13, RZ, RZ, ~R7, P0 ;  /* 0x000000ffff0d7224 */ /* 0x000fe400000e0e07 */
[----:B------:R-:W-:Y:S01]  /*08d0*/  FMUL R0, R0, UR4 ;  /* 0x0000000400007c20 */ /* 0x000fe20008400000 */
[----:B------:R-:W-:Y:S01]  /*08e0*/  IMAD.WIDE.U32 R8, R11, R22, R16 ;  /* 0x000000160b087225 */ /* 0x000fe200078e0010 */
[----:B------:R-:W-:-:S03]  /*08f0*/  ULDC UR4, c[0x0][0x154] ;  /* 0x0000550000047ab9 */ /* 0x000fc60000000800 */
[----:B------:R-:W-:Y:S01]  /*0900*/  IMAD R10, R13, R22, RZ ;  /* 0x000000160d0a7224 */ /* 0x000fe200078e02ff */
[----:B------:R-:W2:Y:S01]  /*0910*/  LDC R7, c[0x0][0x144] ;  /* 0x00005100ff077b82 */ /* 0x000ea20000000800 */
[----:B------:R-:W3:Y:S02]  /*0920*/  F2I.U32.TRUNC.NTZ R0, R0 ;  /* 0x0000000000007305 */ /* 0x000ee4000020f000 */
[----:B------:R-:W-:-:S04]  /*0930*/  IMAD R11, R11, R23, R10 ;  /* 0x000000170b0b7224 */ /* 0x000fc800078e020a */
[----:B------:R-:W-:Y:S01]  /*0940*/  IMAD.IADD R9, R9, 0x1, R11 ;  /* 0x0000000109097824 */ /* 0x000fe200078e020b */
[----:B------:R-:W4:Y:S01]  /*0950*/  LDC R24, c[0x0][0x608] ;  /* 0x00018200ff187b82 */ /* 0x000f220000000800 */
[----:B------:R-:W-:-:S03]  /*0960*/  IMAD.MOV.U32 R11, RZ, RZ, -0x1 ;  /* 0xffffffffff0b7424 */ /* 0x000fc600078e00ff */
[-CC-:B0-----:R-:W-:Y:S02]  /*0970*/  SHF.R.U64 R22, R8, R12.reuse, R9.reuse ;  /* 0x0000000c08167219 */ /* 0x181fe40000001209 */
[----:B------:R-:W-:Y:S02]  /*0980*/  I2FP.F32.U32 R8, R5 ;  /* 0x0000000500087245 */ /* 0x000fe40000201000 */
[----:B------:R-:W0:Y:S01]  /*0990*/  LDC R28, c[0x0][0x658] ;  /* 0x00019600ff1c7b82 */ /* 0x000e220000000800 */
[----:B-1----:R-:W-:Y:S01]  /*09a0*/  ISETP.NE.U32.AND P0, PT, R30, RZ, PT ;  /* 0x000000ff1e00720c */ /* 0x002fe20003f05070 */
[----:B---3--:R-:W-:Y:S02]  /*09b0*/  IMAD.MOV R10, RZ, RZ, -R0 ;  /* 0x000000ffff0a7224 */ /* 0x008fe400078e0a00 */
[----:B------:R-:W-:Y:S01]  /*09c0*/  FMUL R8, R8, UR4 ;  /* 0x0000000408087c20 */ /* 0x000fe20008400000 */
[----:B------:R-:W-:Y:S02]  /*09d0*/  SHF.R.U32.HI R9, RZ, R12, R9 ;  /* 0x0000000cff097219 */ /* 0x000fe40000011609 */
[----:B------:R-:W-:Y:S01]  /*09e0*/  ISETP.NE.AND.EX P0, PT, R31, RZ, PT, P0 ;  /* 0x000000ff1f00720c */ /* 0x000fe20003f05300 */
[----:B------:R1:W3:Y:S01]  /*09f0*/  F2I.U32.TRUNC.NTZ R15, R8 ;  /* 0x00000008000f7305 */ /* 0x0002e2000020f000 */
[----:B------:R-:W1:Y:S01]  /*0a00*/  LDC R20, c[0x0][0x148] ;  /* 0x00005200ff147b82 */ /* 0x000e620000000800 */
[----:B--2---:R-:W-:-:S07]  /*0a10*/  IMAD R0, R7, R10, R6 ;  /* 0x0000000a07007224 */ /* 0x004fce00078e0206 */
[----:B------:R-:W2:Y:S01]  /*0a20*/  LDC R26, c[0x0][0x600] ;  /* 0x00018000ff1a7b82 */ /* 0x000ea20000000800 */
[-CC-:B----4-:R-:W-:Y:S02]  /*0a30*/  SHF.R.U64 R32, R22, R24.reuse, R9.reuse ;  /* 0x0000001816207219 */ /* 0x190fe40000001209 */
[----:B------:R-:W-:Y:S01]  /*0a40*/  SHF.R.U32.HI R7, RZ, R24, R9 ;  /* 0x00000018ff077219 */ /* 0x000fe20000011609 */
[----:B------:R-:W-:-:S04]  /*0a50*/  IMAD.MOV.U32 R9, RZ, RZ, 0x1 ;  /* 0x00000001ff097424 */ /* 0x000fc800078e00ff */
[----:B------:R-:W4:Y:S01]  /*0a60*/  LDC R21, c[0x0][0x648] ;  /* 0x00019200ff157b82 */ /* 0x000f220000000800 */
[-C--:B0-----:R-:W-:Y:S02]  /*0a70*/  SHF.L.U32 R6, R11, R28.reuse, RZ ;  /* 0x0000001c0b067219 */ /* 0x081fe400000006ff */
[--C-:B------:R-:W-:Y:S02]  /*0a80*/  SHF.R.U64 R24, R32, R28, R7.reuse ;  /* 0x0000001c20187219 */ /* 0x100fe40000001207 */
[----:B------:R-:W-:Y:S02]  /*0a90*/  LOP3.LUT R13, RZ, R6, RZ, 0x33, !PT ;  /* 0x00000006ff0d7212 */ /* 0x000fe400078e33ff */
[-C--:B------:R-:W-:Y:S01]  /*0aa0*/  SHF.R.U32.HI R7, RZ, R28.reuse, R7 ;  /* 0x0000001cff077219 */ /* 0x080fe20000011607 */
[----:B------:R-:W0:Y:S01]  /*0ab0*/  LDC R23, c[0x0][0x638] ;  /* 0x00018e00ff177b82 */ /* 0x000e220000000800 */
[----:B------:R-:W-:Y:S01]  /*0ac0*/  SHF.L.U32 R12, R9, R28, RZ ;  /* 0x0000001c090c7219 */ /* 0x000fe200000006ff */
[----:B------:R-:W-:-:S06]  /*0ad0*/  IMAD.MOV.U32 R6, RZ, RZ, R24 ;  /* 0x000000ffff067224 */ /* 0x000fcc00078e0018 */
[----:B------:R-:W0:Y:S01]  /*0ae0*/  LDC R101, c[0x0][0x610] ;  /* 0x00018400ff657b82 */ /* 0x000e220000000800 */
[----:B-1-3--:R-:W-:Y:S05]  /*0af0*/  @!P0 BRA `(.L_x_6) ;  /* 0x0000000000288947 */ /* 0x00afea0003800000 */
[----:B------:R-:W1:Y:S02]  /*0b00*/  LDC R11, c[0x0][0x64c] ;  /* 0x00019300ff0b7b82 */ /* 0x000e640000000800 */
[----:B-1----:R-:W-:-:S05]  /*0b10*/  IADD3 R11, P0, R24, R11, RZ ;  /* 0x0000000b180b7210 */ /* 0x002fca0007f1e0ff */
        /* <DEDUP_REMOVED lines=8> */
.L_x_6:
[----:B----4-:R-:W-:Y:S01]  /*0ba0*/  SHF.R.U64 R6, R6, R21, R7 ;  /* 0x0000001506067219 */ /* 0x010fe20000001207 */
[----:B--2---:R-:W-:Y:S01]  /*0bb0*/  VIADD R7, R26, 0xffffffff ;  /* 0xffffffff1a077836 */ /* 0x004fe20000000000 */
[----:B------:R-:W-:Y:S01]  /*0bc0*/  LOP3.LUT R13, R32, R13, RZ, 0xc0, !PT ;  /* 0x0000000d200d7212 */ /* 0x000fe200078ec0ff */
[----:B------:R-:W-:Y:S02]  /*0bd0*/  IMAD.MOV R15, RZ, RZ, -R15 ;  /* 0x000000ffff0f7224 */ /* 0x000fe400078e0a0f */
[----:B------:R-:W-:Y:S02]  /*0be0*/  IMAD.MOV R8, RZ, RZ, -R6 ;  /* 0x000000ffff087224 */ /* 0x000fe400078e0a06 */
[----:B------:R-:W-:Y:S01]  /*0bf0*/  IMAD R13, R12, R6, R13 ;  /* 0x000000060c0d7224 */ /* 0x000fe200078e020d */
[----:B------:R-:W-:Y:S01]  /*0c00*/  LOP3.LUT R6, R22, R7, RZ, 0xc0, !PT ;  /* 0x0000000716067212 */ /* 0x000fe200078ec0ff */
[----:B------:R-:W-:Y:S02]  /*0c10*/  @P3 IMAD R0, R20, R15, R5 ;  /* 0x0000000f14003224 */ /* 0x000fe400078e0205 */
[----:B0-----:R-:W-:-:S02]  /*0c20*/  IMAD R5, R8, R23, R24 ;  /* 0x0000001708057224 */ /* 0x001fc400078e0218 */
[----:B------:R-:W-:Y:S02]  /*0c30*/  IMAD R101, R13, R101, R0 ;  /* 0x000000650d657224 */ /* 0x000fe400078e0200 */
[----:B------:R-:W-:Y:S02]  /*0c40*/  IMAD R6, R5, R26, R6 ;  /* 0x0000001a05067224 */ /* 0x000fe400078e0206 */
[----:B------:R-:W-:-:S03]  /*0c50*/  IMAD.MOV.U32 R0, RZ, RZ, 0x1 ;  /* 0x00000001ff007424 */ /* 0x000fc600078e00ff */
[----:B------:R-:W-:Y:S02]  /*0c60*/  SEL R100, R6, R101, !P3 ;  /* 0x0000006506647207 */ /* 0x000fe40005800000 */
[----:B------:R-:W-:-:S07]  /*0c70*/  SEL R101, R101, R6, !P3 ;  /* 0x0000000665657207 */ /* 0x000fce0005800000 */
.L_x_4:
[----:B------:R-:W-:-:S08]  /*0c80*/  NOP ;  /* 0x0000000000007918 */ /* 0x000fd00000000000 */
[----:B------:R-:W0:Y:S02]  /*0c90*/  USETMAXREG.TRY_ALLOC.CTAPOOL UP0, 0xe8 ;  /* 0x000000e8000079c8 */ /* 0x000e240008000600 */
[----:B0-----:R-:W-:-:S13]  /*0ca0*/  PLOP3.LUT P0, PT, PT, PT, UP0, 0x80, 0x0 ;  /* 0x000000000000781c */ /* 0x001fda0003f0f008 */
[----:B------:R-:W-:Y:S05]  /*0cb0*/  @!P0 BRA `(.L_x_4) ;  /* 0xfffffffc00f08947 */ /* 0x000fea000383ffff */
[----:B------:R-:W-:Y:S01]  /*0cc0*/  ULDC.64 UR4, c[0x0][0x598] ;  /* 0x0001660000047ab9 */ /* 0x000fe20000000a00 */
[----:B------:R-:W-:Y:S01]  /*0cd0*/  ULDC.64 UR36, c[0x0][0x208] ;  /* 0x0000820000247ab9 */ /* 0x000fe20000000a00 */
[----:B------:R-:W-:-:S04]  /*0ce0*/  ISETP.NE.U32.AND P0, PT, RZ, UR4, PT ;  /* 0x00000004ff007c0c */ /* 0x000fc8000bf05070 */
[----:B------:R-:W-:-:S13]  /*0cf0*/  ISETP.NE.AND.EX P0, PT, RZ, UR5, PT, P0 ;  /* 0x00000005ff007c0c */ /* 0x000fda000bf05300 */
[----:B------:R-:W-:Y:S05]  /*0d00*/  @!P0 BRA `(.L_x_7) ;  /* 0x00000000001c8947 */ /* 0x000fea0003800000 */
[----:B------:R-:W0:Y:S02]  /*0d10*/  LDC.64 R6, c[0x0][0x598] ;  /* 0x00016600ff067b82 */ /* 0x000e240000000a00 */
[----:B0-----:R-:W2:Y:S02]  /*0d20*/  LDG.E.64 R6, desc[UR36][R6.64] ;  /* 0x0000002406067981 */ /* 0x001ea4000c1e1b00 */
[----:B--2---:R-:W-:-:S04]  /*0d30*/  ISETP.NE.U32.AND P0, PT, R6, RZ, PT ;  /* 0x000000ff0600720c */ /* 0x004fc80003f05070 */
[----:B------:R-:W-:-:S13]  /*0d40*/  ISETP.NE.AND.EX P0, PT, R7, RZ, PT, P0 ;  /* 0x000000ff0700720c */ /* 0x000fda0003f05300 */
[----:B------:R-:W-:Y:S05]  /*0d50*/  @!P0 BRA `(.L_x_7) ;  /* 0x0000000000088947 */ /* 0x000fea0003800000 */
[----:B------:R0:W5:Y:S01]  /*0d60*/  LD.E R19, desc[UR36][R6.64] ;  /* 0x0000002406137980 */ /* 0x000162000c101900 */
[----:B------:R-:W-:Y:S05]  /*0d70*/  BRA `(.L_x_8) ;  /* 0x0000000000247947 */ /* 0x000fea0003800000 */
.L_x_7:
[----:B------:R-:W-:Y:S02]  /*0d80*/  ULDC.64 UR4, c[0x0][0x588] ;  /* 0x0001620000047ab9 */ /* 0x000fe40000000a00 */
[----:B------:R-:W-:-:S04]  /*0d90*/  ISETP.NE.U32.AND P0, PT, RZ, UR4, PT ;  /* 0x00000004ff007c0c */ /* 0x000fc8000bf05070 */
[----:B------:R-:W-:-:S13]  /*0da0*/  ISETP.NE.AND.EX P0, PT, RZ, UR5, PT, P0 ;  /* 0x00000005ff007c0c */ /* 0x000fda000bf05300 */
[----:B------:R-:W-:Y:S05]  /*0db0*/  @!P0 BRA `(.L_x_9) ;  /* 0x00000000000c8947 */ /* 0x000fea0003800000 */
[----:B------:R-:W0:Y:S02]  /*0dc0*/  LDC.64 R6, c[0x0][0x588] ;  /* 0x00016200ff067b82 */ /* 0x000e240000000a00 */
[----:B0-----:R1:W5:Y:S01]  /*0dd0*/  LDG.E R19, desc[UR36][R6.64] ;  /* 0x0000002406137981 */ /* 0x001362000c1e1900 */
[----:B------:R-:W-:Y:S05]  /*0de0*/  BRA `(.L_x_8) ;  /* 0x0000000000087947 */ /* 0x000fea0003800000 */
.L_x_9:
[----:B------:R-:W-:Y:S02]  /*0df0*/  ULDC UR4, c[0x0][0x580] ;  /* 0x0001600000047ab9 */ /* 0x000fe40000000800 */
[----:B------:R-:W-:-:S07]  /*0e00*/  IMAD.U32 R19, RZ, RZ, UR4 ;  /* 0x00000004ff137e24 */ /* 0x000fce000f8e00ff */
.L_x_8:
[----:B------:R-:W-:Y:S02]  /*0e10*/  ULDC.64 UR4, c[0x0][0x5a0] ;  /* 0x0001680000047ab9 */ /* 0x000fe40000000a00 */
[----:B------:R-:W-:-:S04]  /*0e20*/  ISETP.NE.U32.AND P0, PT, RZ, UR4, PT ;  /* 0x00000004ff007c0c */ /* 0x000fc8000bf05070 */
[----:B------:R-:W-:-:S13]  /*0e30*/  ISETP.NE.AND.EX P0, PT, RZ, UR5, PT, P0 ;  /* 0x00000005ff007c0c */ /* 0x000fda000bf05300 */
[----:B------:R-:W-:Y:S05]  /*0e40*/  @!P0 BRA `(.L_x_10) ;  /* 0x00000000001c8947 */ /* 0x000fea0003800000 */
[----:B01----:R-:W0:Y:S02]  /*0e50*/  LDC.64 R6, c[0x0][0x5a0] ;  /* 0x00016800ff067b82 */ /* 0x003e240000000a00 */
[----:B0-----:R-:W2:Y:S02]  /*0e60*/  LDG.E.64 R6, desc[UR36][R6.64] ;  /* 0x0000002406067981 */ /* 0x001ea4000c1e1b00 */
[----:B--2---:R-:W-:-:S04]  /*0e70*/  ISETP.NE.U32.AND P0, PT, R6, RZ, PT ;  /* 0x000000ff0600720c */ /* 0x004fc80003f05070 */
[----:B------:R-:W-:-:S13]  /*0e80*/  ISETP.NE.AND.EX P0, PT, R7, RZ, PT, P0 ;  /* 0x000000ff0700720c */ /* 0x000fda0003f05300 */
[----:B------:R-:W-:Y:S05]  /*0e90*/  @!P0 BRA `(.L_x_10) ;  /* 0x0000000000088947 */ /* 0x000fea0003800000 */
[----:B------:R0:W5:Y:S01]  /*0ea0*/  LD.E R88, desc[UR36][R6.64] ;  /* 0x0000002406587980 */ /* 0x000162000c101900 */
[----:B------:R-:W-:Y:S05]  /*0eb0*/  BRA `(.L_x_11) ;  /* 0x0000000000247947 */ /* 0x000fea0003800000 */
.L_x_10:
[----:B------:R-:W-:Y:S02]  /*0ec0*/  ULDC.64 UR4, c[0x0][0x590] ;  /* 0x0001640000047ab9 */ /* 0x000fe40000000a00 */
[----:B------:R-:W-:-:S04]  /*0ed0*/  ISETP.NE.U32.AND P0, PT, RZ, UR4, PT ;  /* 0x00000004ff007c0c */ /* 0x000fc8000bf05070 */
[----:B------:R-:W-:-:S13]  /*0ee0*/  ISETP.NE.AND.EX P0, PT, RZ, UR5, PT, P0 ;  /* 0x00000005ff007c0c */ /* 0x000fda000bf05300 */
[----:B------:R-:W-:Y:S05]  /*0ef0*/  @!P0 BRA `(.L_x_12) ;  /* 0x00000000000c8947 */ /* 0x000fea0003800000 */
[----:B------:R-:W2:Y:S02]  /*0f00*/  LDC.64 R88, c[0x0][0x590] ;  /* 0x00016400ff587b82 */ /* 0x000ea40000000a00 */
[----:B--2---:R2:W5:Y:S01]  /*0f10*/  LDG.E R88, desc[UR36][R88.64] ;  /* 0x0000002458587981 */ /* 0x004562000c1e1900 */
[----:B------:R-:W-:Y:S05]  /*0f20*/  BRA `(.L_x_11) ;  /* 0x0000000000087947 */ /* 0x000fea0003800000 */
.L_x_12:
[----:B------:R-:W-:Y:S02]  /*0f30*/  ULDC UR4, c[0x0][0x584] ;  /* 0x0001610000047ab9 */ /* 0x000fe40000000800 */
[----:B------:R-:W-:-:S07]  /*0f40*/  IMAD.U32 R88, RZ, RZ, UR4 ;  /* 0x00000004ff587e24 */ /* 0x000fce000f8e00ff */
.L_x_11:
[----:B------:R-:W-:-:S13]  /*0f50*/  LOP3.LUT P0, RZ, R0, 0xff, RZ, 0xc0, !PT ;  /* 0x000000ff00ff7812 */ /* 0x000fda000780c0ff */
[----:B------:R-:W-:Y:S05]  /*0f60*/  @!P0 EXIT ;  /* 0x000000000000894d */ /* 0x000fea0003800000 */
[----:B------:R-:W3:Y:S01]  /*0f70*/  LDC R90, c[0x0][0x658] ;  /* 0x00019600ff5a7b82 */ /* 0x000ee20000000800 */
[----:B------:R-:W-:Y:S01]  /*0f80*/  ULDC.64 UR6, c[0x0][0x288] ;  /* 0x0000a20000067ab9 */ /* 0x000fe20000000a00 */
[----:B------:R-:W-:Y:S01]  /*0f90*/  LOP3.LUT R14, R14, 0x1, RZ, 0xc0, !PT ;  /* 0x000000010e0e7812 */ /* 0x000fe200078ec0ff */
[----:B------:R-:W-:Y:S01]  /*0fa0*/  UIADD3 UR4, UR7, 0x7f, URZ ;  /* 0x0000007f07047890 */ /* 0x000fe2000fffe03f */
[----:B------:R-:W-:Y:S01]  /*0fb0*/  SHF.R.U32.HI R0, RZ, 0x2, R3 ;  /* 0x00000002ff007819 */ /* 0x000fe20000011603 */
[----:B01----:R-:W-:Y:S01]  /*0fc0*/  IMAD.MOV.U32 R7, RZ, RZ, -0x1 ;  /* 0xffffffffff077424 */ /* 0x003fe200078e00ff */
[----:B------:R-:W-:Y:S01]  /*0fd0*/  SHF.R.U32.HI R4, RZ, 0x1, R4 ;  /* 0x00000001ff047819 */ /* 0x000fe20000011604 */
[----:B------:R-:W-:Y:S01]  /*0fe0*/  USHF.R.S32.HI UR5, URZ, 0x1f, UR4 ;  /* 0x0000001f3f057899 */ /* 0x000fe20008011404 */
[----:B------:R-:W0:Y:S01]  /*0ff0*/  LDC.64 R92, c[0x0][0x5c8] ;  /* 0x00017200ff5c7b82 */ /* 0x000e220000000a00 */
[----:B------:R-:W-:Y:S01]  /*1000*/  IMAD.SHL.U32 R5, R14, 0x40, RZ ;  /* 0x000000400e057824 */ /* 0x000fe200078e00ff */
[----:B------:R-:W-:Y:S01]  /*1010*/  LOP3.LUT R0, R0, 0x7, RZ, 0xc0, !PT ;  /* 0x0000000700007812 */ /* 0x000fe200078ec0ff */
[----:B------:R-:W-:Y:S01]  /*1020*/  ULEA.HI UR5, UR5, UR4, URZ, 0x7 ;  /* 0x0000000405057291 */ /* 0x000fe2000f8f383f */
[----:B------:R-:W-:Y:S01]  /*1030*/  LOP3.LUT R23, R4, 0x30, RZ, 0xc0, !PT ;  /* 0x0000003004177812 */ /* 0x000fe200078ec0ff */
[----:B------:R-:W-:Y:S01]  /*1040*/  IMAD.MOV.U32 R9, RZ, RZ, 0x1 ;  /* 0x00000001ff097424 */ /* 0x000fe200078e00ff */
[--C-:B------:R-:W-:Y:S01]  /*1050*/  LOP3.LUT R22, R5, 0x40, R0.reuse, 0xe2, !PT ;  /* 0x0000004005167812 */ /* 0x100fe200078ee200 */
[----:B------:R-:W-:Y:S01]  /*1060*/  USHF.R.S32.HI UR43, URZ, 0x7, UR5 ;  /* 0x000000073f2b7899 */ /* 0x000fe20008011405 */
[----:B------:R-:W1:Y:S01]  /*1070*/  LDC R95, c[0x0][0x600] ;  /* 0x00018000ff5f7b82 */ /* 0x000e620000000800 */
[-C--:B------:R-:W-:Y:S01]  /*1080*/  IADD3 R5, RZ, -R23.reuse, -R0 ;  /* 0x80000017ff057210 */ /* 0x080fe20007ffe800 */
[----:B------:R-:W-:Y:S01]  /*1090*/  IMAD.U32 R6, RZ, RZ, UR6 ;  /* 0x00000006ff067e24 */ /* 0x000fe2000f8e00ff */
[C---:B--2---:R-:W-:Y:S01]  /*10a0*/  LOP3.LUT R89, R3.reuse, 0x3, RZ, 0xc0, !PT ;  /* 0x0000000303597812 */ /* 0x044fe200078ec0ff */
[----:B------:R-:W-:Y:S01]  /*10b0*/  UISETP.LT.AND UP0, UPT, UR43, 0x1, UPT ;  /* 0x000000012b00788c */ /* 0x000fe2000bf01270 */
[----:B------:R-:W-:Y:S01]  /*10c0*/  LOP3.LUT R94, R3, 0x80, RZ, 0xc0, !PT ;  /* 0x00000080035e7812 */ /* 0x000fe200078ec0ff */
[----:B------:R-:W-:Y:S01]  /*10d0*/  IMAD R5, R14, -0x40, R5 ;  /* 0xffffffc00e057824 */ /* 0x000fe200078e0205 */
[----:B------:R-:W-:Y:S01]  /*10e0*/  ULDC UR4, c[0x0][0x284] ;  /* 0x0000a10000047ab9 */ /* 0x000fe20000000800 */
[-C--:B---3--:R-:W-:Y:S01]  /*10f0*/  SHF.L.U32 R7, R7, R90.reuse, RZ ;  /* 0x0000005a07077219 */ /* 0x088fe200000006ff */
[----:B------:R-:W-:Y:S01]  /*1100*/  USEL UR44, UR43, 0x1, UP0 ;  /* 0x000000012b2c7887 */ /* 0x000fe20008000000 */
[----:B------:R-:W-:Y:S01]  /*1110*/  LOP3.LUT R22, R22, R23, RZ, 0xfc, !PT ;  /* 0x0000001716167212 */ /* 0x000fe200078efcff */
[----:B------:R-:W-:Y:S01]  /*1120*/  IMAD R89, R89, -0x2, R6 ;  /* 0xfffffffe59597824 */ /* 0x000fe200078e0206 */
[----:B------:R-:W-:Y:S01]  /*1130*/  SHF.L.U32 R90, R9, R90, RZ ;  /* 0x0000005a095a7219 */ /* 0x000fe200000006ff */
[----:B------:R-:W-:Y:S01]  /*1140*/  VIADD R97, R5, UR4 ;  /* 0x0000000405617c36 */ /* 0x000fe20008000000 */
[----:B------:R-:W-:Y:S01]  /*1150*/  LOP3.LUT R98, R18, 0x1, RZ, 0xfc, !PT ;  /* 0x0000000112627812 */ /* 0x000fe200078efcff */
[----:B------:R-:W-:Y:S01]  /*1160*/  IMAD.MOV.U32 R23, RZ, RZ, RZ ;  /* 0x000000ffff177224 */ /* 0x000fe200078e00ff */
[C---:B0-----:R-:W-:Y:S01]  /*1170*/  SHF.L.U64.HI R91, R92.reuse, 0x3, R93 ;  /* 0x000000035c5b7819 */ /* 0x041fe2000001025d */
[----:B------:R-:W-:Y:S01]  /*1180*/  IMAD.SHL.U32 R92, R92, 0x8, RZ ;  /* 0x000000085c5c7824 */ /* 0x000fe200078e00ff */
[----:B------:R-:W-:Y:S01]  /*1190*/  SHF.R.U32.HI R94, RZ, 0x7, R94 ;  /* 0x00000007ff5e7819 */ /* 0x000fe2000001165e */
[----:B------:R-:W-:Y:S01]  /*11a0*/  IMAD.SHL.U32 R93, R3, 0x2, RZ ;  /* 0x00000002035d7824 */ /* 0x000fe200078e00ff */
[----:B------:R-:W-:Y:S01]  /*11b0*/  LOP3.LUT R96, RZ, R7, RZ, 0x33, !PT ;  /* 0x00000007ff607212 */ /* 0x000fe200078e33ff */
[----:B------:R-:W-:Y:S01]  /*11c0*/  UIADD3 UR44, UR43, -UR44, URZ ;  /* 0x8000002c2b2c7290 */ /* 0x000fe2000fffe03f */
[----:B------:R-:W-:Y:S01]  /*11d0*/  UMOV UR40, URZ ;  /* 0x0000003f00287c82 */ /* 0x000fe20008000000 */
[----:B-1----:R-:W-:Y:S01]  /*11e0*/  VIADD R95, R95, 0xffffffff ;  /* 0xffffffff5f5f7836 */ /* 0x002fe20000000000 */
[----:B------:R-:W-:-:S09]  /*11f0*/  UMOV UR42, URZ ;  /* 0x0000003f002a7c82 */ /* 0x000fd20008000000 */
.L_x_158:
[----:B0-----:R-:W0:Y:S01]  /*1200*/  SHFL.IDX PT, R0, R94, RZ, 0x1f ;  /* 0x00001fff5e007589 */ /* 0x001e2200000e0000 */
[----:B-1----:R-:W1:Y:S01]  /*1210*/  S2UR UR7, SR_CgaCtaId ;  /* 0x00000000000779c3 */ /* 0x002e620000008800 */
[----:B------:R-:W-:Y:S01]  /*1220*/  UMOV UR6, 0x400 ;  /* 0x0000040000067882 */ /* 0x000fe20000000000 */
[----:B0-----:R-:W-:Y:S01]  /*1230*/  R2UR UR4, R0 ;  /* 0x00000000000472ca */ /* 0x001fe200000e0000 */
[----:B-1----:R-:W-:-:S12]  /*1240*/  ULEA UR46, UR7, UR6, 0x18 ;  /* 0x00000006072e7291 */ /* 0x002fd8000f8ec03f */
[----:B------:R-:W-:-:S04]  /*1250*/  ULEA.HI UR5, UR4, UR4, URZ, 0x1 ;  /* 0x0000000404057291 */ /* 0x000fc8000f8f083f */
[----:B------:R-:W-:-:S04]  /*1260*/  ULOP3.LUT UR5, UR5, 0x7fffe, URZ, 0xc0, !UPT ;  /* 0x0007fffe05057892 */ /* 0x000fc8000f8ec03f */
[----:B------:R-:W-:-:S03]  /*1270*/  UIADD3 UR5, UR4, -UR5, URZ ;  /* 0x8000000504057290 */ /* 0x000fc6000fffe03f */
[----:B------:R-:W-:Y:S01]  /*1280*/  ULDC UR4, c[0x0][0x28c] ;  /* 0x0000a30000047ab9 */ /* 0x000fe20000000800 */
[----:B------:R-:W-:Y:S01]  /*1290*/  ULEA UR5, UR5, UR46, 0xd ;  /* 0x0000002e05057291 */ /* 0x000fe2000f8e683f */
[----:B------:R-:W-:-:S03]  /*12a0*/  ISETP.LT.AND P0, PT, RZ, UR4, PT ;  /* 0x00000004ff007c0c */ /* 0x000fc6000bf01270 */
[----:B------:R-:W-:-:S04]  /*12b0*/  UIADD3 UR5, UR5, 0x180, URZ ;  /* 0x0000018005057890 */ /* 0x000fc8000fffe03f */
[----:B------:R-:W-:-:S04]  /*12c0*/  USHF.R.U32.HI UR5, URZ, 0x4, UR5 ;  /* 0x000000043f057899 */ /* 0x000fc80008011605 */
[----:B------:R-:W-:-:S04]  /*12d0*/  ULOP3.LUT UR5, UR5, 0x3fff, URZ, 0xc0, !UPT ;  /* 0x00003fff05057892 */ /* 0x000fc8000f8ec03f */
[----:B------:R-:W-:Y:S01]  /*12e0*/  ULOP3.LUT UR45, UR5, 0x10000, URZ, 0xfc, !UPT ;  /* 0x00010000052d7892 */ /* 0x000fe2000f8efc3f */
[----:B--2345:R-:W-:Y:S11]  /*12f0*/  @P0 BRA `(.L_x_13) ;  /* 0x0000000000400947 */ /* 0x03cff60003800000 */
[----:B------:R-:W-:Y:S01]  /*1300*/  MOV R0, 0x0 ;  /* 0x0000000000007802 */ /* 0x000fe20000000f00 */
[----:B------:R-:W-:Y:S01]  /*1310*/  ULDC.64 UR4, c[0x4][0x68] ;  /* 0x01001a0000047ab9 */ /* 0x000fe20000000a00 */
[----:B------:R-:W-:Y:S01]  /*1320*/  ULDC.64 UR6, c[0x4][0x8] ;  /* 0x0100020000067ab9 */ /* 0x000fe20000000a00 */
[----:B------:R-:W-:Y:S01]  /*1330*/  IMAD.U32 R4, RZ, RZ, UR4 ;  /* 0x00000004ff047e24 */ /* 0x000fe2000f8e00ff */
[----:B------:R0:W1:Y:S01]  /*1340*/  LDC.64 R14, c[0x4][R0] ;  /* 0x01000000000e7b82 */ /* 0x0000620000000a00 */
[----:B------:R-:W-:Y:S01]  /*1350*/  IMAD.U32 R5, RZ, RZ, UR5 ;  /* 0x00000005ff057e24 */ /* 0x000fe2000f8e00ff */
[----:B------:R-:W-:Y:S01]  /*1360*/  ULDC.64 UR4, c[0x4][0x70] ;  /* 0x01001c0000047ab9 */ /* 0x000fe20000000a00 */
[----:B------:R-:W-:Y:S02]  /*1370*/  IMAD.U32 R10, RZ, RZ, UR6 ;  /* 0x00000006ff0a7e24 */ /* 0x000fe4000f8e00ff */
[----:B------:R-:W-:Y:S02]  /*1380*/  IMAD.U32 R6, RZ, RZ, UR4 ;  /* 0x00000004ff067e24 */ /* 0x000fe4000f8e00ff */
[----:B------:R-:W-:-:S02]  /*1390*/  IMAD.U32 R7, RZ, RZ, UR5 ;  /* 0x00000005ff077e24 */ /* 0x000fc4000f8e00ff */
[----:B------:R-:W-:Y:S02]  /*13a0*/  IMAD.U32 R11, RZ, RZ, UR7 ;  /* 0x00000007ff0b7e24 */ /* 0x000fe4000f8e00ff */
[----:B------:R-:W-:Y:S02]  /*13b0*/  IMAD.MOV.U32 R8, RZ, RZ, 0x1e1 ;  /* 0x000001e1ff087424 */ /* 0x000fe400078e00ff */
[----:B------:R-:W-:Y:S02]  /*13c0*/  IMAD.MOV.U32 R12, RZ, RZ, 0x1 ;  /* 0x00000001ff0c7424 */ /* 0x000fe400078e00ff */
[----:B0-----:R-:W-:-:S07]  /*13d0*/  IMAD.MOV.U32 R13, RZ, RZ, RZ ;  /* 0x000000ffff0d7224 */ /* 0x001fce00078e00ff */
[----:B------:R-:W-:-:S07]  /*13e0*/  LEPC R20, `(.L_x_13) ;  /* 0x000000001014794e */ /* 0x000fce0000000000 */
[----:B-1---5:R-:W-:Y:S05]  /*13f0*/  CALL.ABS.NOINC R14 ;  /* 0x000000000e007343 */ /* 0x022fea0003c00000 */
.L_x_13:
[----:B------:R-:W-:-:S13]  /*1400*/  ISETP.NE.AND P0, PT, R98, 0x3, PT ;  /* 0x000000036200780c */ /* 0x000fda0003f05270 */
[----:B------:R-:W-:Y:S05]  /*1410*/  @!P0 BRA `(.L_x_14) ;  /* 0x0000000000048947 */ /* 0x000fea0003800000 */
[----:B------:R-:W-:Y:S01]  /*1420*/  BPT.TRAP 0x1 ;  /* 0x000000040000795c */ /* 0x000fe20000300000 */
.L_x_14:
[----:B------:R-:W-:Y:S02]  /*1430*/  IMAD.U32 R3, RZ, RZ, UR42 ;  /* 0x0000002aff037e24 */ /* 0x000fe4000f8e00ff */
[----:B------:R-:W-:-:S03]  /*1440*/  IMAD.U32 R0, RZ, RZ, UR40 ;  /* 0x00000028ff007e24 */ /* 0x000fc6000f8e00ff */
[----:B------:R-:W-:Y:S02]  /*1450*/  LEA R3, R3, UR46, 0x3 ;  /* 0x0000002e03037c11 */ /* 0x000fe4000f8e18ff */
[----:B------:R-:W-:-:S04]  /*1460*/  SHF.L.U32 R0, R0, 0x1f, RZ ;  /* 0x0000001f00007819 */ /* 0x000fc800000006ff */
[----:B------:R0:W1:Y:S01]  /*1470*/  SYNCS.PHASECHK.TRANS64.TRYWAIT P1, [R3+URZ], R0 ;  /* 0x00000000030075a7 */ /* 0x000062000802017f */
[----:B------:R-:W-:Y:S05]  /*1480*/  @!P0 BRA `(.L_x_15) ;  /* 0x0000000000048947 */ /* 0x000fea0003800000 */
[----:B------:R-:W-:Y:S01]  /*1490*/  BPT.TRAP 0x1 ;  /* 0x000000040000795c */ /* 0x000fe20000300000 */
.L_x_15:
[----:B------:R-:W-:-:S05]  /*14a0*/  IMAD.U32 R4, RZ, RZ, UR44 ;  /* 0x0000002cff047e24 */ /* 0x000fca000f8e00ff */
[----:B------:R-:W-:Y:S01]  /*14b0*/  ISETP.GE.AND P2, PT, R4, 0x1, PT ;  /* 0x000000010400780c */ /* 0x000fe20003f46270 */
[----:B-1----:R-:W-:-:S12]  /*14c0*/  @P1 BRA `(.L_x_16) ;  /* 0x0000000000081947 */ /* 0x002fd80003800000 */
[----:B------:R-:W1:Y:S02]  /*14d0*/  SYNCS.PHASECHK.TRANS64.TRYWAIT P1, [R3+URZ], R0 ;  /* 0x00000000030075a7 */ /* 0x000e64000802017f */
[----:B-1----:R-:W-:Y:S05]  /*14e0*/  @!P1 BRA `(.L_x_17) ;  /* 0x0000006800d89947 */ /* 0x002fea0003800000 */
.L_x_16:
[----:B------:R-:W-:Y:S05]  /*14f0*/  WARPSYNC.ALL ;  /* 0x0000000000007948 */ /* 0x000fea0003800000 */
[----:B------:R-:W-:Y:S01]  /*1500*/  UIADD3 UR4, UR46, 0x30180, URZ ;  /* 0x000301802e047890 */ /* 0x000fe2000fffe03f */
[----:B------:R-:W-:Y:S01]  /*1510*/  WARPGROUP.ARRIVE ;  /* 0x00000000000079c5 */ /* 0x000fe20000000000 */
[----:B------:R-:W-:Y:S02]  /*1520*/  ULEA UR5, UR42, UR45, 0xb ;  /* 0x0000002d2a057291 */ /* 0x000fe4000f8e583f */
[----:B------:R-:W-:Y:S01]  /*1530*/  USHF.R.U32.HI UR4, URZ, 0x4, UR4 ;  /* 0x000000043f047899 */ /* 0x000fe20008011604 */
[----:B------:R-:W-:Y:S01]  /*1540*/  UMOV UR9, 0x40000040 ;  /* 0x4000004000097882 */ /* 0x000fe20000000000 */
[----:B------:R-:W-:-:S02]  /*1550*/  UMOV UR11, 0x40000040 ;  /* 0x40000040000b7882 */ /* 0x000fc40000000000 */
[----:B------:R-:W-:Y:S01]  /*1560*/  ULOP3.LUT UR4, UR4, 0x3fff, URZ, 0xc0, !UPT ;  /* 0x00003fff04047892 */ /* 0x000fe2000f8ec03f */
[----:B------:R-:W-:-:S03]  /*1570*/  UMOV UR8, UR5 ;  /* 0x0000000500087c82 */ /* 0x000fc60008000000 */
[----:B------:R-:W-:-:S04]  /*1580*/  ULOP3.LUT UR4, UR4, 0x10000, URZ, 0xfc, !UPT ;  /* 0x0001000004047892 */ /* 0x000fc8000f8efc3f */
[----:B------:R-:W-:-:S07]  /*1590*/  ULEA UR6, UR42, UR4, 0xb ;  /* 0x000000042a067291 */ /* 0x000fce000f8e583f */
[----:B------:R-:W-:Y:S02]  /*15a0*/  UMOV UR10, UR6 ;  /* 0x00000006000a7c82 */ /* 0x000fe40008000000 */
[----:B------:R-:W-:Y:S01]  /*15b0*/  HGMMA.64x128x16.F32.BF16 R24, gdesc[UR8], RZ, !UPT, gsb0 ;  /* 0x01e00000081879f0 */ /* 0x000fe2000c0018ff */
[----:B------:R-:W-:Y:S02]  /*15c0*/  UIADD3 UR8, UR5, 0x2, URZ ;  /* 0x0000000205087890 */ /* 0x000fe4000fffe03f */
[----:B------:R-:W-:Y:S01]  /*15d0*/  UIADD3 UR10, UR6, 0x2, URZ ;  /* 0x00000002060a7890 */ /* 0x000fe2000fffe03f */
[----:B------:R-:W-:Y:S01]  /*15e0*/  UMOV UR9, 0x40000040 ;  /* 0x4000004000097882 */ /* 0x000fe20000000000 */
[----:B------:R-:W-:Y:S01]  /*15f0*/  UMOV UR11, 0x40000040 ;  /* 0x40000040000b7882 */ /* 0x000fe20000000000 */
[----:B------:R-:W-:Y:S02]  /*1600*/  WARPGROUP.DEPBAR.LE gsb0, 0x0 ;  /* 0x00008000000079c5 */ /* 0x000fe40000010000 */
[----:B------:R-:W-:-:S06]  /*1610*/  WARPGROUP.ARRIVE ;  /* 0x00000000000079c5 */ /* 0x000fcc0000000000 */
[----:B------:R-:W-:Y:S01]  /*1620*/  HGMMA.64x128x16.F32.BF16 R24, gdesc[UR8], R24, gsb0 ;  /* 0x01e00000081879f0 */ /* 0x000fe20008001818 */
        /* <DEDUP_REMOVED lines=41> */
[----:B------:R-:W-:Y:S03]  /*18c0*/  HGMMA.64x128x16.F32.BF16 R24, gdesc[UR8], R24, gsb0 ;  /* 0x01e00000081879f0 */ /* 0x000fe60008001818 */
[----:B------:R-:W-:Y:S02]  /*18d0*/  WARPGROUP.DEPBAR.LE gsb0, 0x0 ;  /* 0x00008000000079c5 */ /* 0x000fe40000010000 */
[----:B------:R-:W-:Y:S05]  /*18e0*/  @!P2 BRA `(.L_x_18) ;  /* 0x00000004008ca947 */ /* 0x000fea0003800000 */
[----:B------:R-:W-:Y:S01]  /*18f0*/  UIADD3 UR5, UR42, 0x1, URZ ;  /* 0x000000012a057890 */ /* 0x000fe2000fffe03f */
[----:B01----:R-:W-:-:S03]  /*1900*/  IMAD.U32 R0, RZ, RZ, UR44 ;  /* 0x0000002cff007e24 */ /* 0x003fc6000f8e00ff */
[----:B------:R-:W-:-:S04]  /*1910*/  UISETP.NE.AND UP0, UPT, UR5, 0x6, UPT ;  /* 0x000000060500788c */ /* 0x000fc8000bf05270 */
[----:B------:R-:W-:Y:S02]  /*1920*/  USEL UR6, URZ, 0x1, UP0 ;  /* 0x000000013f067887 */ /* 0x000fe40008000000 */
[----:B------:R-:W-:Y:S02]  /*1930*/  USEL UR5, UR5, URZ, UP0 ;  /* 0x0000003f05057287 */ /* 0x000fe40008000000 */
[----:B------:R-:W-:-:S06]  /*1940*/  ULOP3.LUT UR6, UR40, UR6, URZ, 0x3c, !UPT ;  /* 0x0000000628067292 */ /* 0x000fcc000f8e3c3f */
[----:B------:R-:W-:Y:S01]  /*1950*/  IMAD.U32 R5, RZ, RZ, UR6 ;  /* 0x00000006ff057e24 */ /* 0x000fe2000f8e00ff */
[----:B------:R-:W-:-:S06]  /*1960*/  UMOV UR6, UR42 ;  /* 0x0000002a00067c82 */ /* 0x000fcc0008000000 */
.L_x_25:
[----:B01----:R-:W-:Y:S05]  /*1970*/  @!P0 BRA `(.L_x_19) ;  /* 0x0000000000048947 */ /* 0x003fea0003800000 */
[----:B------:R-:W-:Y:S01]  /*1980*/  BPT.TRAP 0x1 ;  /* 0x000000040000795c */ /* 0x000fe20000300000 */
.L_x_19:
[----:B------:R-:W0:Y:S01]  /*1990*/  S2UR UR8, SR_CgaCtaId ;  /* 0x00000000000879c3 */ /* 0x000e220000008800 */
[----:B------:R-:W-:Y:S01]  /*19a0*/  UMOV UR7, 0x400 ;  /* 0x0000040000077882 */ /* 0x000fe20000000000 */
[----:B------:R-:W-:Y:S01]  /*19b0*/  SHF.L.U32 R3, R5, 0x1f, RZ ;  /* 0x0000001f05037819 */ /* 0x000fe200000006ff */
[----:B0-----:R-:W-:-:S04]  /*19c0*/  ULEA UR7, UR8, UR7, 0x18 ;  /* 0x0000000708077291 */ /* 0x001fc8000f8ec03f */
[----:B------:R-:W-:-:S09]  /*19d0*/  ULEA UR8, UR5, UR7, 0x3 ;  /* 0x0000000705087291 */ /* 0x000fd2000f8e183f */
[----:B------:R0:W1:Y:S01]  /*19e0*/  SYNCS.PHASECHK.TRANS64.TRYWAIT P1, [UR8], R3 ;  /* 0x00000003ff0075a7 */ /* 0x0000620008020148 */
[----:B------:R-:W-:Y:S05]  /*19f0*/  @!P0 BRA `(.L_x_20) ;  /* 0x0000000000048947 */ /* 0x000fea0003800000 */
[----:B------:R-:W-:Y:S01]  /*1a00*/  BPT.TRAP 0x1 ;  /* 0x000000040000795c */ /* 0x000fe20000300000 */
.L_x_20:
[----:B-1----:R-:W-:Y:S05]  /*1a10*/  @P1 BRA `(.L_x_21) ;  /* 0x0000000000081947 */ /* 0x002fea0003800000 */
[----:B------:R-:W1:Y:S02]  /*1a20*/  SYNCS.PHASECHK.TRANS64.TRYWAIT P1, [UR8], R3 ;  /* 0x00000003ff0075a7 */ /* 0x000e640008020148 */
[----:B-1----:R-:W-:Y:S05]  /*1a30*/  @!P1 BRA `(.L_x_22) ;  /* 0x0000006400989947 */ /* 0x002fea0003800000 */
.L_x_21:
[----:B------:R-:W-:Y:S01]  /*1a40*/  ULEA UR12, UR5, UR45, 0xb ;  /* 0x0000002d050c7291 */ /* 0x000fe2000f8e583f */
[----:B------:R-:W-:Y:S01]  /*1a50*/  WARPGROUP.ARRIVE ;  /* 0x00000000000079c5 */ /* 0x000fe20000000000 */
[----:B------:R-:W-:Y:S01]  /*1a60*/  ULEA UR13, UR5, UR4, 0xb ;  /* 0x00000004050d7291 */ /* 0x000fe2000f8e583f */
[----:B------:R-:W-:Y:S01]  /*1a70*/  UMOV UR9, 0x40000040 ;  /* 0x4000004000097882 */ /* 0x000fe20000000000 */
[----:B------:R-:W-:-:S03]  /*1a80*/  UMOV UR11, 0x40000040 ;  /* 0x40000040000b7882 */ /* 0x000fc60000000000 */
[----:B------:R-:W-:Y:S02]  /*1a90*/  UMOV UR8, UR12 ;  /* 0x0000000c00087c82 */ /* 0x000fe40008000000 */
[----:B------:R-:W-:Y:S02]  /*1aa0*/  UMOV UR10, UR13 ;  /* 0x0000000d000a7c82 */ /* 0x000fe40008000000 */
[----:B------:R-:W-:Y:S01]  /*1ab0*/  HGMMA.64x128x16.F32.BF16 R24, gdesc[UR8], R24, gsb0 ;  /* 0x01e00000081879f0 */ /* 0x000fe20008001818 */
[----:B------:R-:W-:Y:S02]  /*1ac0*/  UIADD3 UR8, UR12, 0x2, URZ ;  /* 0x000000020c087890 */ /* 0x000fe4000fffe03f */
[----:B------:R-:W-:Y:S01]  /*1ad0*/  UIADD3 UR10, UR13, 0x2, URZ ;  /* 0x000000020d0a7890 */ /* 0x000fe2000fffe03f */
[----:B------:R-:W-:Y:S01]  /*1ae0*/  UMOV UR9, 0x40000040 ;  /* 0x4000004000097882 */ /* 0x000fe20000000000 */
[----:B------:R-:W-:Y:S01]  /*1af0*/  UMOV UR11, 0x40000040 ;  /* 0x40000040000b7882 */ /* 0x000fe20000000000 */
[----:B------:R-:W-:-:S02]  /*1b00*/  WARPGROUP.DEPBAR.LE gsb0, 0x0 ;  /* 0x00008000000079c5 */ /* 0x000fc40000010000 */
        /* <DEDUP_REMOVED lines=46> */
[----:B------:R-:W-:Y:S01]  /*1df0*/  BPT.TRAP 0x1 ;  /* 0x000000040000795c */ /* 0x000fe20000300000 */
.L_x_23:
[----:B------:R-:W-:Y:S01]  /*1e00*/  ULEA UR7, UR6, UR7, 0x3 ;  /* 0x0000000706077291 */ /* 0x000fe2000f8e183f */
[----:B------:R-:W-:-:S03]  /*1e10*/  ISETP.GT.U32.AND P1, PT, R18, 0x1, PT ;  /* 0x000000011200780c */ /* 0x000fc60003f24070 */
[----:B------:R-:W-:-:S04]  /*1e20*/  UIADD3 UR7, UR7, 0x30, URZ ;  /* 0x0000003007077890 */ /* 0x000fc8000fffe03f */
[----:B------:R-:W-:-:S09]  /*1e30*/  UPRMT UR7, URZ, 0x654, UR7 ;  /* 0x000006543f077896 */ /* 0x000fd20008000007 */
[----:B------:R-:W-:Y:S01]  /*1e40*/  SYNCS.ARRIVE.TRANS64.RED.A1T0 RZ, [UR7], RZ ;  /* 0x000000ffffff79a7 */ /* 0x000fe20008100407 */
[----:B------:R-:W-:Y:S05]  /*1e50*/  @P1 BRA `(.L_x_24) ;  /* 0x0000000000041947 */ /* 0x000fea0003800000 */
[----:B------:R-:W-:Y:S01]  /*1e60*/  BPT.TRAP 0x1 ;  /* 0x000000040000795c */ /* 0x000fe20000300000 */
.L_x_24:
[----:B------:R-:W-:Y:S01]  /*1e70*/  UIADD3 UR5, UR5, 0x1, URZ ;  /* 0x0000000105057890 */ /* 0x000fe2000fffe03f */
[C---:B------:R-:W-:Y:S01]  /*1e80*/  ISETP.GT.AND P1, PT, R0.reuse, 0x1, PT ;  /* 0x000000010000780c */ /* 0x040fe20003f24270 */
[----:B------:R-:W-:Y:S01]  /*1e90*/  UIADD3 UR6, UR6, 0x1, URZ ;  /* 0x0000000106067890 */ /* 0x000fe2000fffe03f */
[----:B------:R-:W-:Y:S01]  /*1ea0*/  VIADD R0, R0, 0xffffffff ;  /* 0xffffffff00007836 */ /* 0x000fe20000000000 */
[----:B------:R-:W-:Y:S02]  /*1eb0*/  UISETP.NE.AND UP0, UPT, UR5, 0x6, UPT ;  /* 0x000000060500788c */ /* 0x000fe4000bf05270 */
[----:B------:R-:W-:Y:S02]  /*1ec0*/  UISETP.NE.AND UP1, UPT, UR6, 0x6, UPT ;  /* 0x000000060600788c */ /* 0x000fe4000bf25270 */
[----:B------:R-:W-:Y:S02]  /*1ed0*/  USEL UR7, URZ, 0x1, UP0 ;  /* 0x000000013f077887 */ /* 0x000fe40008000000 */
[----:B------:R-:W-:-:S02]  /*1ee0*/  USEL UR5, UR5, URZ, UP0 ;  /* 0x0000003f05057287 */ /* 0x000fc40008000000 */
[----:B------:R-:W-:Y:S02]  /*1ef0*/  USEL UR6, UR6, URZ, UP1 ;  /* 0x0000003f06067287 */ /* 0x000fe40008800000 */
[----:B------:R-:W-:Y:S01]  /*1f00*/  LOP3.LUT R5, R5, UR7, RZ, 0x3c, !PT ;  /* 0x0000000705057c12 */ /* 0x000fe2000f8e3cff */
[----:B------:R-:W-:Y:S09]  /*1f10*/  @P1 BRA `(.L_x_25) ;  /* 0xfffffff800941947 */ /* 0x000ff2000383ffff */
.L_x_18:
[----:B01----:R-:W0:Y:S02]  /*1f20*/  LDC R0, c[0x0][0x28c] ;  /* 0x0000a300ff007b82 */ /* 0x003e240000000800 */
[----:B0-----:R-:W-:-:S13]  /*1f30*/  ISETP.GE.AND P1, PT, R0, 0x1, PT ;  /* 0x000000010000780c */ /* 0x001fda0003f26270 */
[----:B------:R-:W-:Y:S05]  /*1f40*/  @!P1 BRA `(.L_x_26) ;  /* 0x0000000000409947 */ /* 0x000fea0003800000 */
[----:B------:R-:W-:Y:S05]  /*1f50*/  @!P0 BRA `(.L_x_27) ;  /* 0x0000000000048947 */ /* 0x000fea0003800000 */
[----:B------:R-:W-:Y:S01]  /*1f60*/  BPT.TRAP 0x1 ;  /* 0x000000040000795c */ /* 0x000fe20000300000 */
.L_x_27:
[----:B------:R-:W0:Y:S01]  /*1f70*/  S2UR UR7, SR_CgaCtaId ;  /* 0x00000000000779c3 */ /* 0x000e220000008800 */
[----:B------:R-:W-:Y:S01]  /*1f80*/  UIADD3 UR6, UR44, UR42, URZ ;  /* 0x0000002a2c067290 */ /* 0x000fe2000fffe03f */
[----:B------:R-:W-:-:S03]  /*1f90*/  ISETP.GT.U32.AND P0, PT, R18, 0x1, PT ;  /* 0x000000011200780c */ /* 0x000fc60003f04070 */
[----:B------:R-:W-:-:S04]  /*1fa0*/  UIMAD.WIDE.U32 UR4, UR6, -0x55555555, URZ ;  /* 0xaaaaaaab060478a5 */ /* 0x000fc8000f8e003f */
[----:B------:R-:W-:-:S03]  /*1fb0*/  USHF.R.U32.HI UR4, URZ, 0x2, UR5 ;  /* 0x000000023f047899 */ /* 0x000fc60008011605 */
[----:B------:R-:W-:Y:S01]  /*1fc0*/  UMOV UR5, 0x400 ;  /* 0x0000040000057882 */ /* 0x000fe20000000000 */
[----:B------:R-:W-:Y:S02]  /*1fd0*/  UIMAD UR6, UR4, -0x6, UR6 ;  /* 0xfffffffa040678a4 */ /* 0x000fe4000f8e0206 */
[----:B0-----:R-:W-:-:S04]  /*1fe0*/  ULEA UR5, UR7, UR5, 0x18 ;  /* 0x0000000507057291 */ /* 0x001fc8000f8ec03f */
[----:B------:R-:W-:-:S04]  /*1ff0*/  ULEA UR6, UR6, UR5, 0x3 ;  /* 0x0000000506067291 */ /* 0x000fc8000f8e183f */
[----:B------:R-:W-:-:S04]  /*2000*/  UIADD3 UR6, UR6, 0x30, URZ ;  /* 0x0000003006067890 */ /* 0x000fc8000fffe03f */
[----:B------:R-:W-:-:S09]  /*2010*/  UPRMT UR6, URZ, 0x654, UR6 ;  /* 0x000006543f067896 */ /* 0x000fd20008000006 */
[----:B------:R-:W-:Y:S01]  /*2020*/  SYNCS.ARRIVE.TRANS64.RED.A1T0 RZ, [UR6], RZ ;  /* 0x000000ffffff79a7 */ /* 0x000fe20008100406 */
[----:B------:R-:W-:Y:S05]  /*2030*/  @P0 BRA `(.L_x_26) ;  /* 0x0000000000040947 */ /* 0x000fea0003800000 */
[----:B------:R-:W-:Y:S01]  /*2040*/  BPT.TRAP 0x1 ;  /* 0x000000040000795c */ /* 0x000fe20000300000 */
.L_x_26:
[----:B------:R-:W-:Y:S01]  /*2050*/  IMAD.SHL.U32 R6, R100, 0x80, RZ ;  /* 0x0000008064067824 */ /* 0x000fe200078e00ff */
[----:B------:R-:W-:Y:S01]  /*2060*/  UIADD3 UR42, UR43, UR42, URZ ;  /* 0x0000002a2b2a7290 */ /* 0x000fe2000fffe03f */
[----:B------:R-:W-:Y:S01]  /*2070*/  SHF.R.S32.HI R11, RZ, 0x1f, R99 ;  /* 0x0000001fff0b7819 */ /* 0x000fe20000011463 */
[----:B------:R-:W-:Y:S01]  /*2080*/  UISETP.GE.U32.AND UP1, UPT, UR43, 0x6, UPT ;  /* 0x000000062b00788c */ /* 0x000fe2000bf26070 */
[----:B------:R-:W-:Y:S01]  /*2090*/  IMAD.SHL.U32 R10, R101, 0x80, RZ ;  /* 0x00000080650a7824 */ /* 0x000fe200078e00ff */
[----:B------:R-:W-:Y:S01]  /*20a0*/  ULDC UR7, c[0x0][0x288] ;  /* 0x0000a20000077ab9 */ /* 0x000fe20000000800 */
[C---:B------:R-:W-:Y:S01]  /*20b0*/  LOP3.LUT R8, R6.reuse, 0x6, R93, 0xf8, !PT ;  /* 0x0000000606087812 */ /* 0x040fe200078ef85d */
[----:B------:R-:W-:Y:S01]  /*20c0*/  UISETP.GT.U32.AND UP0, UPT, UR42, 0x5, UPT ;  /* 0x000000052a00788c */ /* 0x000fe2000bf04070 */
[----:B------:R-:W-:Y:S01]  /*20d0*/  ISETP.GE.AND P0, PT, R6, UR7, PT ;  /* 0x0000000706007c0c */ /* 0x000fe2000bf06270 */
[----:B------:R-:W-:Y:S01]  /*20e0*/  ULDC.64 UR4, c[0x0][0x5d0] ;  /* 0x0001740000047ab9 */ /* 0x000fe20000000a00 */
[--C-:B------:R-:W-:Y:S01]  /*20f0*/  SHF.R.S32.HI R9, RZ, 0x1f, R8.reuse ;  /* 0x0000001fff097819 */ /* 0x100fe20000011408 */
[----:B------:R-:W-:Y:S01]  /*2100*/  ULDC UR10, c[0x0][0x284] ;  /* 0x0000a100000a7ab9 */ /* 0x000fe20000000800 */
[----:B------:R-:W-:Y:S01]  /*2110*/  IMAD R0, R11, UR4, RZ ;  /* 0x000000040b007c24 */ /* 0x000fe2000f8e02ff */
[----:B------:R-:W-:Y:S01]  /*2120*/  UISETP.LT.U32.AND UP0, UPT, UR43, 0x6, UP0 ;  /* 0x000000062b00788c */ /* 0x000fe20008701070 */
[----:B------:R-:W-:Y:S01]  /*2130*/  ISETP.GE.OR P0, PT, R10, UR10, P0 ;  /* 0x0000000a0a007c0c */ /* 0x000fe20008706670 */
[----:B------:R-:W-:Y:S01]  /*2140*/  IMAD.WIDE.U32 R4, R99, UR4, R8 ;  /* 0x0000000463047c25 */ /* 0x000fe2000f8e0008 */
[----:B------:R-:W-:Y:S01]  /*2150*/  ULDC.64 UR8, c[0x0][0x5c8] ;  /* 0x0001720000087ab9 */ /* 0x000fe20000000a00 */
[----:B------:R-:W-:-:S02]  /*2160*/  USEL UR6, URZ, 0x1, !UP0 ;  /* 0x000000013f067887 */ /* 0x000fc4000c000000 */
[----:B------:R-:W-:Y:S01]  /*2170*/  IMAD R3, R99, UR5, R0 ;  /* 0x0000000563037c24 */ /* 0x000fe2000f8e0200 */
[----:B------:R-:W-:Y:S01]  /*2180*/  @UP1 UIMAD.WIDE.U32 UR4, UR42, -0x55555555, URZ ;  /* 0xaaaaaaab2a0418a5 */ /* 0x000fe2000f8e003f */
[----:B------:R-:W-:Y:S01]  /*2190*/  IMAD.WIDE R100, R101, 0x80, R22 ;  /* 0x0000008065647825 */ /* 0x000fe200078e0216 */
[----:B------:R-:W-:Y:S02]  /*21a0*/  ULOP3.LUT UR40, UR40, UR6, URZ, 0x3c, !UPT ;  /* 0x0000000628287292 */ /* 0x000fe4000f8e3c3f */
[----:B------:R-:W-:Y:S01]  /*21b0*/  @UP1 USHF.R.U32.HI UR4, URZ, 0x2, UR5 ;  /* 0x000000023f041899 */ /* 0x000fe20008011605 */
[----:B------:R-:W-:Y:S02]  /*21c0*/  IMAD.IADD R5, R5, 0x1, R3 ;  /* 0x0000000105057824 */ /* 0x000fe400078e0203 */
[----:B------:R-:W-:Y:S01]  /*21d0*/  IMAD R3, R101, UR8, RZ ;  /* 0x0000000865037c24 */ /* 0x000fe2000f8e02ff */
[----:B------:R-:W-:Y:S01]  /*21e0*/  @UP1 ULOP3.LUT UR40, UR40, 0x1, UR4, 0x78, !UPT ;  /* 0x0000000128281892 */ /* 0x000fe2000f8e7804 */
[----:B------:R-:W-:-:S04]  /*21f0*/  IMAD.WIDE.U32 R102, R100, UR8, R4 ;  /* 0x0000000864667c25 */ /* 0x000fc8000f8e0004 */
[----:B------:R-:W-:Y:S02]  /*2200*/  IMAD R7, R100, UR9, R3 ;  /* 0x0000000964077c24 */ /* 0x000fe4000f8e0203 */
[----:B------:R-:W-:Y:S01]  /*2210*/  IMAD.MOV.U32 R0, RZ, RZ, -0x1 ;  /* 0xffffffffff007424 */ /* 0x000fe200078e00ff */
[----:B------:R-:W-:Y:S06]  /*2220*/  @P0 BRA `(.L_x_28) ;  /* 0x00000040001c0947 */ /* 0x000fec0003800000 */
[----:B-----5:R-:W-:Y:S01]  /*2230*/  FSETP.NEU.AND P0, PT, R88, RZ, PT ;  /* 0x000000ff5800720b */ /* 0x020fe20003f0d000 */
[----:B------:R-:W-:Y:S01]  /*2240*/  IMAD.IADD R4, R89, 0x1, -R6 ;  /* 0x0000000159047824 */ /* 0x000fe200078e0a06 */
[----:B------:R-:W-:Y:S01]  /*2250*/  BSSY B0, `(.L_x_28) ;  /* 0x0000404000007945 */ /* 0x000fe20003800000 */
[----:B------:R-:W-:Y:S02]  /*2260*/  IMAD.IADD R3, R97, 0x1, -R10 ;  /* 0x0000000161037824 */ /* 0x000fe400078e0a0a */
[----:B------:R-:W-:Y:S01]  /*2270*/  IMAD.IADD R113, R103, 0x1, R7 ;  /* 0x0000000167717824 */ /* 0x000fe200078e0207 */
[----:B------:R-:W-:-:S04]  /*2280*/  ISETP.GT.AND P2, PT, R4, RZ, PT ;  /* 0x000000ff0400720c */ /* 0x000fc80003f44270 */
[----:B------:R-:W-:-:S03]  /*2290*/  ISETP.GT.AND P1, PT, R3, RZ, P2 ;  /* 0x000000ff0300720c */ /* 0x000fc60001724270 */
[----:B------:R-:W-:Y:S10]  /*22a0*/  @!P0 BRA `(.L_x_29) ;  /* 0x0000002c00288947 */ /* 0x000ff40003800000 */
[----:B------:R-:W0:Y:S01]  /*22b0*/  LDC.64 R106, c[0x0][0x5b8] ;  /* 0x00016e00ff6a7b82 */ /* 0x000e220000000a00 */
[----:B------:R-:W-:-:S07]  /*22c0*/  ULDC.64 UR4, c[0x0][0x5c0] ;  /* 0x0001700000047ab9 */ /* 0x000fce0000000a00 */
[----:B------:R-:W1:Y:S08]  /*22d0*/  LDC.64 R108, c[0x0][0x5b0] ;  /* 0x00016c00ff6c7b82 */ /* 0x000e700000000a00 */
[----:B------:R-:W2:Y:S01]  /*22e0*/  LDC.64 R110, c[0x0][0x5a8] ;  /* 0x00016a00ff6e7b82 */ /* 0x000ea20000000a00 */
[-C--:B0-----:R-:W-:Y:S02]  /*22f0*/  IMAD R6, R11, R106.reuse, RZ ;  /* 0x0000006a0b067224 */ /* 0x081fe400078e02ff */
[----:B------:R-:W-:-:S04]  /*2300*/  IMAD.WIDE.U32 R104, R99, R106, R8 ;  /* 0x0000006a63687225 */ /* 0x000fc800078e0008 */
[----:B------:R-:W-:Y:S02]  /*2310*/  IMAD R103, R99, R107, R6 ;  /* 0x0000006b63677224 */ /* 0x000fe400078e0206 */
[-C--:B-1----:R-:W-:Y:S02]  /*2320*/  IMAD R5, R101, R108.reuse, RZ ;  /* 0x0000006c65057224 */ /* 0x082fe400078e02ff */
[----:B------:R-:W-:Y:S02]  /*2330*/  IMAD.IADD R13, R105, 0x1, R103 ;  /* 0x00000001690d7824 */ /* 0x000fe400078e0267 */
[----:B------:R-:W-:Y:S02]  /*2340*/  IMAD.MOV.U32 R12, RZ, RZ, R104 ;  /* 0x000000ffff0c7224 */ /* 0x000fe400078e0068 */
[C---:B------:R-:W-:Y:S02]  /*2350*/  IMAD R107, R100.reuse, R109, R5 ;  /* 0x0000006d646b7224 */ /* 0x040fe400078e0205 */
[----:B------:R-:W-:-:S04]  /*2360*/  IMAD.WIDE.U32 R6, R100, R108, R12 ;  /* 0x0000006c64067225 */ /* 0x000fc800078e000c */
[----:B------:R-:W-:Y:S01]  /*2370*/  IMAD.IADD R5, R7, 0x1, R107 ;  /* 0x0000000107057824 */ /* 0x000fe200078e026b */
[----:B--2---:R-:W-:-:S04]  /*2380*/  LEA R14, P0, R6, R110, 0x1 ;  /* 0x0000006e060e7211 */ /* 0x004fc800078008ff */
[----:B------:R-:W-:-:S05]  /*2390*/  LEA.HI.X R15, R6, R111, R5, 0x1, P0 ;  /* 0x0000006f060f7211 */ /* 0x000fca00000f0c05 */
[----:B------:R0:W2:Y:S01]  /*23a0*/  @P1 LDG.E.LTC128B.U16 R5, desc[UR36][R14.64] ;  /* 0x000000240e051981 */ /* 0x0000a2000c1e1520 */
[----:B------:R-:W-:Y:S01]  /*23b0*/  LEA R10, P0, R102, UR4, 0x1 ;  /* 0x00000004660a7c11 */ /* 0x000fe2000f8008ff */
[----:B------:R-:W-:Y:S01]  /*23c0*/  IMAD.WIDE.U32 R6, R100, R108, R8 ;  /* 0x0000006c64067225 */ /* 0x000fe200078e0008 */
[----:B------:R-:W-:Y:S03]  /*23d0*/  BSSY B1, `(.L_x_30) ;  /* 0x0000012000017945 */ /* 0x000fe60003800000 */
[----:B------:R-:W-:Y:S02]  /*23e0*/  IMAD.IADD R7, R107, 0x1, R7 ;  /* 0x000000016b077824 */ /* 0x000fe400078e0207 */
[----:B------:R-:W-:Y:S01]  /*23f0*/  IMAD.WIDE.U32 R20, R99, R106, R6 ;  /* 0x0000006a63147225 */ /* 0x000fe200078e0006 */
[----:B0-----:R-:W-:-:S03]  /*2400*/  SHF.L.U64.HI R15, R108, 0x3, R109 ;  /* 0x000000036c0f7819 */ /* 0x001fc6000001026d */
[----:B------:R-:W-:Y:S01]  /*2410*/  IMAD.IADD R7, R103, 0x1, R21 ;  /* 0x0000000167077824 */ /* 0x000fe200078e0215 */
[----:B------:R-:W-:Y:S01]  /*2420*/  LEA R6, P4, R20, R110, 0x1 ;  /* 0x0000006e14067211 */ /* 0x000fe200078808ff */
[----:B------:R-:W-:-:S03]  /*2430*/  IMAD.SHL.U32 R14, R108, 0x8, RZ ;  /* 0x000000086c0e7824 */ /* 0x000fc600078e00ff */
[----:B------:R-:W-:Y:S01]  /*2440*/  LEA.HI.X R7, R20, R111, R7, 0x1, P4 ;  /* 0x0000006f14077211 */ /* 0x000fe200020f0c07 */
[----:B--2---:R-:W-:-:S04]  /*2450*/  IMAD.U32 R11, R5, 0x10000, RZ ;  /* 0x00010000050b7824 */ /* 0x004fc800078e00ff */
[----:B------:R-:W-:-:S04]  /*2460*/  FMUL R11, R11, R88 ;  /* 0x000000580b0b7220 */ /* 0x000fc80000400000 */
[----:B------:R-:W-:Y:S01]  /*2470*/  FFMA R24, R24, R19, R11 ;  /* 0x0000001318187223 */ /* 0x000fe2000000000b */
[----:B------:R-:W-:Y:S02]  /*2480*/  LEA.HI.X R11, R102, UR5, R113, 0x1, P0 ;  /* 0x00000005660b7c11 */ /* 0x000fe400080f0c71 */
[----:B------:R-:W-:Y:S02]  /*2490*/  ISETP.GT.AND P0, PT, R4, 0x1, PT ;  /* 0x000000010400780c */ /* 0x000fe40003f04270 */
[----:B------:R-:W-:Y:S02]  /*24a0*/  F2FP.BF16.F32.PACK_AB R24, RZ, R24 ;  /* 0x00000018ff18723e */ /* 0x000fe400000010ff */
[----:B------:R-:W-:-:S03]  /*24b0*/  ISETP.GT.AND P3, PT, R3, RZ, P0 ;  /* 0x000000ff0300720c */ /* 0x000fc60000764270 */
[----:B------:R0:W-:Y:S10]  /*24c0*/  @P1 STG.E.U16 desc[UR36][R10.64], R24 ;  /* 0x000000180a001986 */ /* 0x0001f4000c101524 */
[----:B------:R-:W-:Y:S05]  /*24d0*/  @!P3 BRA `(.L_x_31) ;  /* 0x000000000004b947 */ /* 0x000fea0003800000 */
[----:B------:R1:W5:Y:S02]  /*24e0*/  LDG.E.LTC128B.U16 R5, desc[UR36][R6.64+0x2] ;  /* 0x0000022406057981 */ /* 0x000364000c1e1520 */
.L_x_31:
[----:B------:R-:W-:Y:S05]  /*24f0*/  BSYNC B1 ;  /* 0x0000000000017941 */ /* 0x000fea0003800000 */
.L_x_30:
[----:B-----5:R-:W-:Y:S01]  /*2500*/  IMAD.U32 R101, R5, 0x10000, RZ ;  /* 0x0001000005657824 */ /* 0x020fe200078e00ff */
[----:B------:R-:W-:Y:S01]  /*2510*/  ISETP.GT.AND P2, PT, R3, 0x8, P2 ;  /* 0x000000080300780c */ /* 0x000fe20001744270 */
[----:B------:R-:W-:Y:S01]  /*2520*/  IMAD.WIDE.U32 R20, R100, R108, R14 ;  /* 0x0000006c64147225 */ /* 0x000fe200078e000e */
[----:B0-----:R-:W-:-:S03]  /*2530*/  PRMT R24, R5, 0x7610, R24 ;  /* 0x0000761005187816 */ /* 0x001fc60000000018 */
[----:B------:R-:W-:Y:S01]  /*2540*/  FMUL R12, R101, R88 ;  /* 0x00000058650c7220 */ /* 0x000fe20000400000 */
[----:B------:R-:W-:Y:S01]  /*2550*/  IMAD.IADD R107, R107, 0x1, R21 ;  /* 0x000000016b6b7824 */ /* 0x000fe200078e0215 */
[----:B------:R-:W-:Y:S02]  /*2560*/  IADD3 R104, P1, R104, R20, RZ ;  /* 0x0000001468687210 */ /* 0x000fe40007f3e0ff */
[----:B------:R-:W-:-:S03]  /*2570*/  FFMA R12, R25, R19, R12 ;  /* 0x00000013190c7223 */ /* 0x000fc6000000000c */
[----:B------:R-:W-:Y:S02]  /*2580*/  IMAD.X R13, R107, 0x1, R13, P1 ;  /* 0x000000016b0d7824 */ /* 0x000fe400008e060d */
[----:B------:R-:W-:Y:S02]  /*2590*/  F2FP.BF16.F32.PACK_AB R12, RZ, R12 ;  /* 0x0000000cff0c723e */ /* 0x000fe400000010ff */
[----:B------:R-:W-:Y:S02]  /*25a0*/  LEA R14, P1, R104, R110, 0x1 ;  /* 0x0000006e680e7211 */ /* 0x000fe400078208ff */
[----:B------:R-:W-:Y:S02]  /*25b0*/  PRMT R21, R12, 0x7610, R21 ;  /* 0x000076100c157816 */ /* 0x000fe40000000015 */
[----:B------:R-:W-:-:S03]  /*25c0*/  LEA.HI.X R15, R104, R111, R13, 0x1, P1 ;  /* 0x0000006f680f7211 */ /* 0x000fc600008f0c0d */
[----:B------:R0:W-:Y:S04]  /*25d0*/  @P3 STG.E.U16 desc[UR36][R10.64+0x2], R21 ;  /* 0x000002150a003986 */ /* 0x0001e8000c101524 */
[----:B------:R-:W2:Y:S01]  /*25e0*/  @P2 LDG.E.LTC128B.U16 R24, desc[UR36][R14.64] ;  /* 0x000000240e182981 */ /* 0x000ea2000c1e1520 */
[----:B------:R-:W-:Y:S01]  /*25f0*/  IADD3 R20, P1, R8, R20, RZ ;  /* 0x0000001408147210 */ /* 0x000fe20007f3e0ff */
[----:B------:R-:W-:Y:S01]  /*2600*/  BSSY B1, `(.L_x_32) ;  /* 0x0000011000017945 */ /* 0x000fe20003800000 */
[C---:B------:R-:W-:Y:S02]  /*2610*/  SHF.L.U64.HI R13, R92.reuse, 0x1, R91 ;  /* 0x000000015c0d7819 */ /* 0x040fe4000001025b */
[----:B------:R-:W-:Y:S01]  /*2620*/  ISETP.GT.AND P0, PT, R3, 0x8, P0 ;  /* 0x000000080300780c */ /* 0x000fe20000704270 */
[----:B0-----:R-:W-:Y:S01]  /*2630*/  IMAD.X R21, R9, 0x1, R107, P1 ;  /* 0x0000000109157824 */ /* 0x001fe200008e066b */
[----:B------:R-:W-:Y:S01]  /*2640*/  LEA R12, P1, R92, R10, 0x1 ;  /* 0x0000000a5c0c7211 */ /* 0x000fe200078208ff */
[----:B------:R-:W-:-:S04]  /*2650*/  IMAD.WIDE.U32 R20, R99, R106, R20 ;  /* 0x0000006a63147225 */ /* 0x000fc800078e0014 */
[----:B------:R-:W-:Y:S01]  /*2660*/  IMAD.X R13, R13, 0x1, R11, P1 ;  /* 0x000000010d0d7824 */ /* 0x000fe200008e060b */
[----:B------:R-:W-:Y:S01]  /*2670*/  LEA R8, P3, R20, R110, 0x1 ;  /* 0x0000006e14087211 */ /* 0x000fe200078608ff */
[----:B------:R-:W-:-:S05]  /*2680*/  IMAD.IADD R9, R103, 0x1, R21 ;  /* 0x0000000167097824 */ /* 0x000fca00078e0215 */
[----:B------:R-:W-:Y:S01]  /*2690*/  LEA.HI.X R9, R20, R111, R9, 0x1, P3 ;  /* 0x0000006f14097211 */ /* 0x000fe200018f0c09 */
[----:B--2---:R-:W-:-:S04]  /*26a0*/  IMAD.U32 R5, R24, 0x10000, RZ ;  /* 0x0001000018057824 */ /* 0x004fc800078e00ff */
[----:B------:R-:W-:-:S04]  /*26b0*/  FMUL R5, R5, R88 ;  /* 0x0000005805057220 */ /* 0x000fc80000400000 */
[----:B------:R-:W-:-:S05]  /*26c0*/  FFMA R5, R26, R19, R5 ;  /* 0x000000131a057223 */ /* 0x000fca0000000005 */
[----:B------:R-:W-:-:S05]  /*26d0*/  F2FP.BF16.F32.PACK_AB R5, RZ, R5 ;  /* 0x00000005ff05723e */ /* 0x000fca00000010ff */
[----:B------:R0:W-:Y:S01]  /*26e0*/  @P2 STG.E.U16 desc[UR36][R12.64], R5 ;  /* 0x000000050c002986 */ /* 0x0001e2000c101524 */
[----:B------:R-:W-:Y:S05]  /*26f0*/  @!P0 BRA `(.L_x_33) ;  /* 0x0000000000048947 */ /* 0x000fea0003800000 */
[----:B------:R2:W5:Y:S02]  /*2700*/  LDG.E.LTC128B.U16 R24, desc[UR36][R8.64+0x2] ;  /* 0x0000022408187981 */ /* 0x000564000c1e1520 */
.L_x_33:
[----:B------:R-:W-:Y:S05]  /*2710*/  BSYNC B1 ;  /* 0x0000000000017941 */ /* 0x000fea0003800000 */
.L_x_32:
[----:B0----5:R-:W-:Y:S01]  /*2720*/  IMAD.U32 R5, R24, 0x10000, RZ ;  /* 0x0001000018057824 */ /* 0x021fe200078e00ff */
[----:B------:R-:W-:Y:S01]  /*2730*/  ISETP.GT.AND P1, PT, R4, 0x8, PT ;  /* 0x000000080400780c */ /* 0x000fe20003f24270 */
[----:B------:R-:W-:Y:S02]  /*2740*/  BSSY B1, `(.L_x_34) ;  /* 0x0000008000017945 */ /* 0x000fe40003800000 */
[----:B------:R-:W-:Y:S01]  /*2750*/  FMUL R14, R5, R88 ;  /* 0x00000058050e7220 */ /* 0x000fe20000400000 */
[----:B------:R-:W-:-:S03]  /*2760*/  ISETP.GT.AND P2, PT, R3, RZ, P1 ;  /* 0x000000ff0300720c */ /* 0x000fc60000f44270 */
[----:B------:R-:W-:-:S05]  /*2770*/  FFMA R14, R27, R19, R14 ;  /* 0x000000131b0e7223 */ /* 0x000fca000000000e */
[----:B------:R-:W-:-:S05]  /*2780*/  F2FP.BF16.F32.PACK_AB R14, RZ, R14 ;  /* 0x0000000eff0e723e */ /* 0x000fca00000010ff */
[----:B------:R0:W-:Y:S01]  /*2790*/  @P0 STG.E.U16 desc[UR36][R12.64+0x2], R14 ;  /* 0x0000020e0c000986 */ /* 0x0001e2000c101524 */
[----:B------:R-:W-:Y:S05]  /*27a0*/  @!P2 BRA `(.L_x_35) ;  /* 0x000000000004a947 */ /* 0x000fea0003800000 */
[----:B------:R3:W5:Y:S02]  /*27b0*/  LDG.E.LTC128B.U16 R24, desc[UR36][R6.64+0x10] ;  /* 0x0000102406187981 */ /* 0x000764000c1e1520 */
.L_x_35:
[----:B------:R-:W-:Y:S05]  /*27c0*/  BSYNC B1 ;  /* 0x0000000000017941 */ /* 0x000fea0003800000 */
.L_x_34:
[----:B-----5:R-:W-:Y:S01]  /*27d0*/  IMAD.U32 R5, R24, 0x10000, RZ ;  /* 0x0001000018057824 */ /* 0x020fe200078e00ff */
        /* <DEDUP_REMOVED lines=9> */
.L_x_37:
[----:B------:R-:W-:Y:S05]  /*2870*/  BSYNC B1 ;  /* 0x0000000000017941 */ /* 0x000fea0003800000 */
.L_x_36:
[----:B----45:R-:W-:Y:S01]  /*2880*/  IMAD.U32 R5, R24, 0x10000, RZ ;  /* 0x0001000018057824 */ /* 0x030fe200078e00ff */
[----:B------:R-:W-:Y:S01]  /*2890*/  ISETP.GT.AND P1, PT, R3, 0x8, P1 ;  /* 0x000000080300780c */ /* 0x000fe20000f24270 */
[----:B------:R-:W-:Y:S02]  /*28a0*/  BSSY B1, `(.L_x_38) ;  /* 0x0000007000017945 */ /* 0x000fe40003800000 */
[----:B0-----:R-:W-:-:S04]  /*28b0*/  FMUL R14, R5, R88 ;  /* 0x00000058050e7220 */ /* 0x001fc80000400000 */
[----:B------:R-:W-:-:S05]  /*28c0*/  FFMA R14, R29, R19, R14 ;  /* 0x000000131d0e7223 */ /* 0x000fca000000000e */
[----:B------:R-:W-:-:S05]  /*28d0*/  F2FP.BF16.F32.PACK_AB R14, RZ, R14 ;  /* 0x0000000eff0e723e */ /* 0x000fca00000010ff */
[----:B------:R0:W-:Y:S01]  /*28e0*/  @P3 STG.E.U16 desc[UR36][R10.64+0x12], R14 ;  /* 0x0000120e0a003986 */ /* 0x0001e2000c101524 */
[----:B------:R-:W-:Y:S05]  /*28f0*/  @!P1 BRA `(.L_x_39) ;  /* 0x0000000000049947 */ /* 0x000fea0003800000 */
[----:B------:R4:W5:Y:S02]  /*2900*/  LDG.E.LTC128B.U16 R24, desc[UR36][R8.64+0x10] ;  /* 0x0000102408187981 */ /* 0x000964000c1e1520 */
.L_x_39:
[----:B------:R-:W-:Y:S05]  /*2910*/  BSYNC B1 ;  /* 0x0000000000017941 */ /* 0x000fea0003800000 */
.L_x_38:
[----:B-----5:R-:W-:Y:S01]  /*2920*/  IMAD.U32 R5, R24, 0x10000, RZ ;  /* 0x0001000018057824 */ /* 0x020fe200078e00ff */
[----:B------:R-:W-:Y:S01]  /*2930*/  ISETP.GT.AND P0, PT, R3, 0x8, P0 ;  /* 0x000000080300780c */ /* 0x000fe20000704270 */
[----:B------:R-:W-:Y:S02]  /*2940*/  BSSY B1, `(.L_x_40) ;  /* 0x0000007000017945 */ /* 0x000fe40003800000 */
[----:B------:R-:W-:-:S04]  /*2950*/  FMUL R5, R5, R88 ;  /* 0x0000005805057220 */ /* 0x000fc80000400000 */
[----:B------:R-:W-:-:S05]  /*2960*/  FFMA R5, R30, R19, R5 ;  /* 0x000000131e057223 */ /* 0x000fca0000000005 */
[----:B------:R-:W-:-:S05]  /*2970*/  F2FP.BF16.F32.PACK_AB R5, RZ, R5 ;  /* 0x00000005ff05723e */ /* 0x000fca00000010ff */
[----:B------:R0:W-:Y:S01]  /*2980*/  @P1 STG.E.U16 desc[UR36][R12.64+0x10], R5 ;  /* 0x000010050c001986 */ /* 0x0001e2000c101524 */
[----:B------:R-:W-:Y:S05]  /*2990*/  @!P0 BRA `(.L_x_41) ;  /* 0x0000000000048947 */ /* 0x000fea0003800000 */
[----:B------:R0:W5:Y:S02]  /*29a0*/  LDG.E.LTC128B.U16 R24, desc[UR36][R8.64+0x12] ;  /* 0x0000122408187981 */ /* 0x000164000c1e1520 */
.L_x_41:
[----:B------:R-:W-:Y:S05]  /*29b0*/  BSYNC B1 ;  /* 0x0000000000017941 */ /* 0x000fea0003800000 */
.L_x_40:
        /* <DEDUP_REMOVED lines=10> */
.L_x_43:
[----:B------:R-:W-:Y:S05]  /*2a60*/  BSYNC B1 ;  /* 0x0000000000017941 */ /* 0x000fea0003800000 */
.L_x_42:
        /* <DEDUP_REMOVED lines=10> */
.L_x_45:
[----:B------:R-:W-:Y:S05]  /*2b10*/  BSYNC B1 ;  /* 0x0000000000017941 */ /* 0x000fea0003800000 */
.L_x_44:
[----:B0----5:R-:W-:Y:S01]  /*2b20*/  IMAD.U32 R5, R24, 0x10000, RZ ;  /* 0x0001000018057824 */ /* 0x021fe200078e00ff */
        /* <DEDUP_REMOVED lines=8> */
.L_x_47:
[----:B------:R-:W-:Y:S05]  /*2bb0*/  BSYNC B1 ;  /* 0x0000000000017941 */ /* 0x000fea0003800000 */
.L_x_46:
        /* <DEDUP_REMOVED lines=9> */
.L_x_49:
[----:B------:R-:W-:Y:S05]  /*2c50*/  BSYNC B1 ;  /* 0x0000000000017941 */ /* 0x000fea0003800000 */
.L_x_48:
        /* <DEDUP_REMOVED lines=10> */
.L_x_51:
[----:B------:R-:W-:Y:S05]  /*2d00*/  BSYNC B1 ;  /* 0x0000000000017941 */ /* 0x000fea0003800000 */
.L_x_50:
        /* <DEDUP_REMOVED lines=10> */
.L_x_53:
[----:B------:R-:W-:Y:S05]  /*2db0*/  BSYNC B1 ;  /* 0x0000000000017941 */ /* 0x000fea0003800000 */
.L_x_52:
        /* <DEDUP_REMOVED lines=9> */
.L_x_55:
[----:B------:R-:W-:Y:S05]  /*2e50*/  BSYNC B1 ;  /* 0x0000000000017941 */ /* 0x000fea0003800000 */
.L_x_54:
        /* <DEDUP_REMOVED lines=9> */
.L_x_57:
[----:B------:R-:W-:Y:S05]  /*2ef0*/  BSYNC B1 ;  /* 0x0000000000017941 */ /* 0x000fea0003800000 */
.L_x_56:
        /* <DEDUP_REMOVED lines=10> */
.L_x_59:
[----:B------:R-:W-:Y:S05]  /*2fa0*/  BSYNC B1 ;  /* 0x0000000000017941 */ /* 0x000fea0003800000 */
.L_x_58:
        /* <DEDUP_REMOVED lines=10> */
.L_x_61:
[----:B------:R-:W-:Y:S05]  /*3050*/  BSYNC B1 ;  /* 0x0000000000017941 */ /* 0x000fea0003800000 */
.L_x_60:
        /* <DEDUP_REMOVED lines=9> */
.L_x_63:
[----:B------:R-:W-:Y:S05]  /*30f0*/  BSYNC B1 ;  /* 0x0000000000017941 */ /* 0x000fea0003800000 */
.L_x_62:
        /* <DEDUP_REMOVED lines=9> */
.L_x_65:
[----:B------:R-:W-:Y:S05]  /*3190*/  BSYNC B1 ;  /* 0x0000000000017941 */ /* 0x000fea0003800000 */
.L_x_64:
        /* <DEDUP_REMOVED lines=10> */
.L_x_67:
[----:B------:R-:W-:Y:S05]  /*3240*/  BSYNC B1 ;  /* 0x0000000000017941 */ /* 0x000fea0003800000 */
.L_x_66:
        /* <DEDUP_REMOVED lines=10> */
.L_x_69:
[----:B------:R-:W-:Y:S05]  /*32f0*/  BSYNC B1 ;  /* 0x0000000000017941 */ /* 0x000fea0003800000 */
.L_x_68:
        /* <DEDUP_REMOVED lines=9> */
.L_x_71:
[----:B------:R-:W-:Y:S05]  /*3390*/  BSYNC B1 ;  /* 0x0000000000017941 */ /* 0x000fea0003800000 */
.L_x_70:
        /* <DEDUP_REMOVED lines=9> */
.L_x_73:
[----:B------:R-:W-:Y:S05]  /*3430*/  BSYNC B1 ;  /* 0x0000000000017941 */ /* 0x000fea0003800000 */
.L_x_72:
        /* <DEDUP_REMOVED lines=10> */
.L_x_75:
[----:B------:R-:W-:Y:S05]  /*34e0*/  BSYNC B1 ;  /* 0x0000000000017941 */ /* 0x000fea0003800000 */
.L_x_74:
        /* <DEDUP_REMOVED lines=10> */
.L_x_77:
[----:B------:R-:W-:Y:S05]  /*3590*/  BSYNC B1 ;  /* 0x0000000000017941 */ /* 0x000fea0003800000 */
.L_x_76:
        /* <DEDUP_REMOVED lines=9> */
.L_x_79:
[----:B------:R-:W-:Y:S05]  /*3630*/  BSYNC B1 ;  /* 0x0000000000017941 */ /* 0x000fea0003800000 */
.L_x_78:
        /* <DEDUP_REMOVED lines=9> */
.L_x_81:
[----:B------:R-:W-:Y:S05]  /*36d0*/  BSYNC B1 ;  /* 0x0000000000017941 */ /* 0x000fea0003800000 */
.L_x_80:
        /* <DEDUP_REMOVED lines=10> */
.L_x_83:
[----:B------:R-:W-:Y:S05]  /*3780*/  BSYNC B1 ;  /* 0x0000000000017941 */ /* 0x000fea0003800000 */
.L_x_82:
        /* <DEDUP_REMOVED lines=10> */
.L_x_85:
[----:B------:R-:W-:Y:S05]  /*3830*/  BSYNC B1 ;  /* 0x0000000000017941 */ /* 0x000fea0003800000 */
.L_x_84:
        /* <DEDUP_REMOVED lines=9> */
.L_x_87:
[----:B------:R-:W-:Y:S05]  /*38d0*/  BSYNC B1 ;  /* 0x0000000000017941 */ /* 0x000fea0003800000 */
.L_x_86:
        /* <DEDUP_REMOVED lines=9> */
.L_x_89:
[----:B------:R-:W-:Y:S05]  /*3970*/  BSYNC B1 ;  /* 0x0000000000017941 */ /* 0x000fea0003800000 */
.L_x_88:
        /* <DEDUP_REMOVED lines=10> */
.L_x_91:
[----:B------:R-:W-:Y:S05]  /*3a20*/  BSYNC B1 ;  /* 0x0000000000017941 */ /* 0x000fea0003800000 */
.L_x_90:
        /* <DEDUP_REMOVED lines=10> */
.L_x_93:
[----:B------:R-:W-:Y:S05]  /*3ad0*/  BSYNC B1 ;  /* 0x0000000000017941 */ /* 0x000fea0003800000 */
.L_x_92:
        /* <DEDUP_REMOVED lines=9> */
.L_x_95:
[----:B------:R-:W-:Y:S05]  /*3b70*/  BSYNC B1 ;  /* 0x0000000000017941 */ /* 0x000fea0003800000 */
.L_x_94:
        /* <DEDUP_REMOVED lines=9> */
.L_x_97:
[----:B------:R-:W-:Y:S05]  /*3c10*/  BSYNC B1 ;  /* 0x0000000000017941 */ /* 0x000fea0003800000 */
.L_x_96:
        /* <DEDUP_REMOVED lines=10> */
.L_x_99:
[----:B------:R-:W-:Y:S05]  /*3cc0*/  BSYNC B1 ;  /* 0x0000000000017941 */ /* 0x000fea0003800000 */
.L_x_98:
        /* <DEDUP_REMOVED lines=10> */
.L_x_101:
[----:B------:R-:W-:Y:S05]  /*3d70*/  BSYNC B1 ;  /* 0x0000000000017941 */ /* 0x000fea0003800000 */
.L_x_100:
        /* <DEDUP_REMOVED lines=9> */
.L_x_103:
[----:B------:R-:W-:Y:S05]  /*3e10*/  BSYNC B1 ;  /* 0x0000000000017941 */ /* 0x000fea0003800000 */
.L_x_102:
        /* <DEDUP_REMOVED lines=9> */
.L_x_105:
[----:B------:R-:W-:Y:S05]  /*3eb0*/  BSYNC B1 ;  /* 0x0000000000017941 */ /* 0x000fea0003800000 */
.L_x_104:
        /* <DEDUP_REMOVED lines=10> */
.L_x_107:
[----:B------:R-:W-:Y:S05]  /*3f60*/  BSYNC B1 ;  /* 0x0000000000017941 */ /* 0x000fea0003800000 */
.L_x_106:
        /* <DEDUP_REMOVED lines=10> */
.L_x_109:
[----:B------:R-:W-:Y:S05]  /*4010*/  BSYNC B1 ;  /* 0x0000000000017941 */ /* 0x000fea0003800000 */
.L_x_108:
        /* <DEDUP_REMOVED lines=9> */
.L_x_111:
[----:B------:R-:W-:Y:S05]  /*40b0*/  BSYNC B1 ;  /* 0x0000000000017941 */ /* 0x000fea0003800000 */
.L_x_110:
        /* <DEDUP_REMOVED lines=9> */
.L_x_113:
[----:B------:R-:W-:Y:S05]  /*4150*/  BSYNC B1 ;  /* 0x0000000000017941 */ /* 0x000fea0003800000 */
.L_x_112:
        /* <DEDUP_REMOVED lines=10> */
.L_x_115:
[----:B------:R-:W-:Y:S05]  /*4200*/  BSYNC B1 ;  /* 0x0000000000017941 */ /* 0x000fea0003800000 */
.L_x_114:
        /* <DEDUP_REMOVED lines=10> */
.L_x_117:
[----:B------:R-:W-:Y:S05]  /*42b0*/  BSYNC B1 ;  /* 0x0000000000017941 */ /* 0x000fea0003800000 */
.L_x_116:
        /* <DEDUP_REMOVED lines=9> */
.L_x_119:
[----:B------:R-:W-:Y:S05]  /*4350*/  BSYNC B1 ;  /* 0x0000000000017941 */ /* 0x000fea0003800000 */
.L_x_118:
        /* <DEDUP_REMOVED lines=9> */
.L_x_121:
[----:B------:R-:W-:Y:S05]  /*43f0*/  BSYNC B1 ;  /* 0x0000000000017941 */ /* 0x000fea0003800000 */
.L_x_120:
        /* <DEDUP_REMOVED lines=10> */
.L_x_123:
[----:B------:R-:W-:Y:S05]  /*44a0*/  BSYNC B1 ;  /* 0x0000000000017941 */ /* 0x000fea0003800000 */
.L_x_122:
        /* <DEDUP_REMOVED lines=10> */
.L_x_125:
[----:B------:R-:W-:Y:S05]  /*4550*/  BSYNC B1 ;  /* 0x0000000000017941 */ /* 0x000fea0003800000 */
.L_x_124:
        /* <DEDUP_REMOVED lines=9> */
.L_x_127:
[----:B------:R-:W-:Y:S05]  /*45f0*/  BSYNC B1 ;  /* 0x0000000000017941 */ /* 0x000fea0003800000 */
.L_x_126:
        /* <DEDUP_REMOVED lines=9> */
.L_x_129:
[----:B------:R-:W-:Y:S05]  /*4690*/  BSYNC B1 ;  /* 0x0000000000017941 */ /* 0x000fea0003800000 */
.L_x_128:
        /* <DEDUP_REMOVED lines=10> */
.L_x_131:
[----:B------:R-:W-:Y:S05]  /*4740*/  BSYNC B1 ;  /* 0x0000000000017941 */ /* 0x000fea0003800000 */
.L_x_130:
        /* <DEDUP_REMOVED lines=10> */
.L_x_133:
[----:B------:R-:W-:Y:S05]  /*47f0*/  BSYNC B1 ;  /* 0x0000000000017941 */ /* 0x000fea0003800000 */
.L_x_132:
        /* <DEDUP_REMOVED lines=9> */
.L_x_135:
[----:B------:R-:W-:Y:S05]  /*4890*/  BSYNC B1 ;  /* 0x0000000000017941 */ /* 0x000fea0003800000 */
.L_x_134:
        /* <DEDUP_REMOVED lines=9> */
.L_x_137:
[----:B------:R-:W-:Y:S05]  /*4930*/  BSYNC B1 ;  /* 0x0000000000017941 */ /* 0x000fea0003800000 */
.L_x_136:
        /* <DEDUP_REMOVED lines=10> */
.L_x_139:
[----:B------:R-:W-:Y:S05]  /*49e0*/  BSYNC B1 ;  /* 0x0000000000017941 */ /* 0x000fea0003800000 */
.L_x_138:
        /* <DEDUP_REMOVED lines=10> */
.L_x_141:
[----:B------:R-:W-:Y:S05]  /*4a90*/  BSYNC B1 ;  /* 0x0000000000017941 */ /* 0x000fea0003800000 */
.L_x_140:
        /* <DEDUP_REMOVED lines=9> */
.L_x_143:
[----:B------:R-:W-:Y:S05]  /*4b30*/  BSYNC B1 ;  /* 0x0000000000017941 */ /* 0x000fea0003800000 */
.L_x_142:
        /* <DEDUP_REMOVED lines=9> */
.L_x_145:
[----:B------:R-:W-:Y:S05]  /*4bd0*/  BSYNC B1 ;  /* 0x0000000000017941 */ /* 0x000fea0003800000 */
.L_x_144:
        /* <DEDUP_REMOVED lines=10> */
.L_x_147:
[----:B------:R-:W-:Y:S05]  /*4c80*/  BSYNC B1 ;  /* 0x0000000000017941 */ /* 0x000fea0003800000 */
.L_x_146:
[----:B-----5:R-:W-:Y:S01]  /*4c90*/  IMAD.U32 R5, R24, 0x10000, RZ ;  /* 0x0001000018057824 */ /* 0x020fe200078e00ff */
[----:B------:R-:W-:Y:S01]  /*4ca0*/  ISETP.GT.AND P0, PT, R4, 0x79, PT ;  /* 0x000000790400780c */ /* 0x000fe20003f04270 */
[----:B------:R-:W-:Y:S01]  /*4cb0*/  @P2 IMAD.MOV.U32 R4, RZ, RZ, R10 ;  /* 0x000000ffff042224 */ /* 0x000fe200078e000a */
[----:B------:R-:W-:Y:S01]  /*4cc0*/  BSSY B1, `(.L_x_148) ;  /* 0x000000a000017945 */ /* 0x000fe20003800000 */
[----:B------:R-:W-:Y:S01]  /*4cd0*/  FMUL R5, R5, R88 ;  /* 0x0000005805057220 */ /* 0x000fe20000400000 */
[----:B------:R-:W-:-:S03]  /*4ce0*/  ISETP.GT.AND P3, PT, R3, RZ, P0 ;  /* 0x000000ff0300720c */ /* 0x000fc60000764270 */
[----:B------:R-:W-:-:S05]  /*4cf0*/  FFMA R5, R84, R19, R5 ;  /* 0x0000001354057223 */ /* 0x000fca0000000005 */
[----:B------:R-:W-:-:S04]  /*4d00*/  F2FP.BF16.F32.PACK_AB R5, RZ, R5 ;  /* 0x00000005ff05723e */ /* 0x000fc800000010ff */
[----:B0-----:R-:W-:Y:S01]  /*4d10*/  PRMT R14, R5, 0x7610, R14 ;  /* 0x00007610050e7816 */ /* 0x001fe2000000000e */
[----:B------:R-:W-:-:S05]  /*4d20*/  @P2 IMAD.MOV.U32 R5, RZ, RZ, R11 ;  /* 0x000000ffff052224 */ /* 0x000fca00078e000b */
[----:B------:R0:W-:Y:S01]  /*4d30*/  @P2 STG.E.U16 desc[UR36][R4.64+0xf0], R14 ;  /* 0x0000f00e04002986 */ /* 0x0001e2000c101524 */
[----:B------:R-:W-:Y:S05]  /*4d40*/  @!P3 BRA `(.L_x_149) ;  /* 0x000000000004b947 */ /* 0x000fea0003800000 */
[----:B------:R0:W5:Y:S02]  /*4d50*/  LDG.E.LTC128B.U16 R24, desc[UR36][R6.64+0xf2] ;  /* 0x0000f22406187981 */ /* 0x000164000c1e1520 */
.L_x_149:
[----:B------:R-:W-:Y:S05]  /*4d60*/  BSYNC B1 ;  /* 0x0000000000017941 */ /* 0x000fea0003800000 */
.L_x_148:
        /* <DEDUP_REMOVED lines=9> */
.L_x_151:
[----:B------:R-:W-:Y:S05]  /*4e00*/  BSYNC B1 ;  /* 0x0000000000017941 */ /* 0x000fea0003800000 */
.L_x_150:
[----:B-----5:R-:W-:Y:S01]  /*4e10*/  IMAD.U32 R5, R24, 0x10000, RZ ;  /* 0x0001000018057824 */ /* 0x020fe200078e00ff */
[----:B------:R-:W-:Y:S01]  /*4e20*/  ISETP.GT.AND P0, PT, R3, 0x8, P0 ;  /* 0x000000080300780c */ /* 0x000fe20000704270 */
[----:B0-----:R-:W-:Y:S01]  /*4e30*/  @P1 IMAD.MOV.U32 R4, RZ, RZ, R12 ;  /* 0x000000ffff041224 */ /* 0x001fe200078e000c */
[----:B------:R-:W-:Y:S01]  /*4e40*/  BSSY B1, `(.L_x_152) ;  /* 0x0000009000017945 */ /* 0x000fe20003800000 */
[----:B------:R-:W-:-:S04]  /*4e50*/  FMUL R5, R5, R88 ;  /* 0x0000005805057220 */ /* 0x000fc80000400000 */
[----:B------:R-:W-:-:S05]  /*4e60*/  FFMA R5, R86, R19, R5 ;  /* 0x0000001356057223 */ /* 0x000fca0000000005 */
[----:B------:R-:W-:-:S04]  /*4e70*/  F2FP.BF16.F32.PACK_AB R5, RZ, R5 ;  /* 0x00000005ff05723e */ /* 0x000fc800000010ff */
[----:B-1-3--:R-:W-:Y:S01]  /*4e80*/  PRMT R6, R5, 0x7610, R6 ;  /* 0x0000761005067816 */ /* 0x00afe20000000006 */
[----:B------:R-:W-:-:S05]  /*4e90*/  @P1 IMAD.MOV.U32 R5, RZ, RZ, R13 ;  /* 0x000000ffff051224 */ /* 0x000fca00078e000d */
[----:B------:R0:W-:Y:S01]  /*4ea0*/  @P1 STG.E.U16 desc[UR36][R4.64+0xf0], R6 ;  /* 0x0000f00604001986 */ /* 0x0001e2000c101524 */
[----:B------:R-:W-:Y:S05]  /*4eb0*/  @!P0 BRA `(.L_x_153) ;  /* 0x0000000000048947 */ /* 0x000fea0003800000 */
[----:B------:R1:W5:Y:S02]  /*4ec0*/  LDG.E.LTC128B.U16 R24, desc[UR36][R8.64+0xf2] ;  /* 0x0000f22408187981 */ /* 0x000364000c1e1520 */
.L_x_153:
[----:B------:R-:W-:Y:S05]  /*4ed0*/  BSYNC B1 ;  /* 0x0000000000017941 */ /* 0x000fea0003800000 */
.L_x_152:
[----:B------:R-:W-:Y:S05]  /*4ee0*/  @!P0 BRA `(.L_x_154) ;  /* 0x0000001000e88947 */ /* 0x000fea0003800000 */
[----:B-----5:R-:W-:-:S04]  /*4ef0*/  IMAD.U32 R3, R24, 0x10000, RZ ;  /* 0x0001000018037824 */ /* 0x020fc800078e00ff */
[----:B0-----:R-:W-:-:S04]  /*4f00*/  FMUL R4, R3, R88 ;  /* 0x0000005803047220 */ /* 0x001fc80000400000 */
[----:B------:R-:W-:-:S05]  /*4f10*/  FFMA R4, R87, R19, R4 ;  /* 0x0000001357047223 */ /* 0x000fca0000000004 */
[----:B------:R-:W-:-:S05]  /*4f20*/  F2FP.BF16.F32.PACK_AB R4, RZ, R4 ;  /* 0x00000004ff04723e */ /* 0x000fca00000010ff */
[----:B------:R3:W-:Y:S01]  /*4f30*/  STG.E.U16 desc[UR36][R12.64+0xf2], R4 ;  /* 0x0000f2040c007986 */ /* 0x0007e2000c101524 */
[----:B------:R-:W-:Y:S05]  /*4f40*/  BRA `(.L_x_154) ;  /* 0x0000001000d07947 */ /* 0x000fea0003800000 */
.L_x_29:
[----:B------:R-:W-:Y:S01]  /*4f50*/  ISETP.GT.AND P3, PT, R4, 0x1, PT ;  /* 0x000000010400780c */ /* 0x000fe20003f64270 */
[----:B------:R-:W-:Y:S01]  /*4f60*/  ULDC.64 UR4, c[0x0][0x5c0] ;  /* 0x0001700000047ab9 */ /* 0x000fe20000000a00 */
[-C--:B------:R-:W-:Y:S01]  /*4f70*/  FMUL R24, R24, R19.reuse ;  /* 0x0000001318187220 */ /* 0x080fe20000400000 */
[----:B------:R-:W-:Y:S01]  /*4f80*/  LEA R6, P4, R102, UR4, 0x1 ;  /* 0x0000000466067c11 */ /* 0x000fe2000f8808ff */
[-C--:B------:R-:W-:Y:S01]  /*4f90*/  FMUL R25, R25, R19.reuse ;  /* 0x0000001319197220 */ /* 0x080fe20000400000 */
[----:B------:R-:W-:Y:S01]  /*4fa0*/  ISETP.GT.AND P0, PT, R3, RZ, P3 ;  /* 0x000000ff0300720c */ /* 0x000fe20001f04270 */
[-C--:B------:R-:W-:Y:S01]  /*4fb0*/  FMUL R26, R26, R19.reuse ;  /* 0x000000131a1a7220 */ /* 0x080fe20000400000 */
[----:B------:R-:W-:Y:S01]  /*4fc0*/  F2FP.BF16.F32.PACK_AB R24, RZ, R24 ;  /* 0x00000018ff18723e */ /* 0x000fe200000010ff */
[-C--:B------:R-:W-:Y:S01]  /*4fd0*/  FMUL R27, R27, R19.reuse ;  /* 0x000000131b1b7220 */ /* 0x080fe20000400000 */
[----:B------:R-:W-:Y:S01]  /*4fe0*/  LEA.HI.X R7, R102, UR5, R113, 0x1, P4 ;  /* 0x0000000566077c11 */ /* 0x000fe2000a0f0c71 */
[----:B------:R-:W-:Y:S01]  /*4ff0*/  FMUL R28, R28, R19 ;  /* 0x000000131c1c7220 */ /* 0x000fe20000400000 */
[----:B------:R-:W-:Y:S01]  /*5000*/  F2FP.BF16.F32.PACK_AB R25, RZ, R25 ;  /* 0x00000019ff19723e */ /* 0x000fe200000010ff */
[-C--:B------:R-:W-:Y:S01]  /*5010*/  FMUL R29, R29, R19.reuse ;  /* 0x000000131d1d7220 */ /* 0x080fe20000400000 */
[----:B------:R-:W-:Y:S01]  /*5020*/  ISETP.GT.AND P2, PT, R3, 0x8, P2 ;  /* 0x000000080300780c */ /* 0x000fe20001744270 */
[----:B------:R-:W-:Y:S01]  /*5030*/  @P1 STG.E.U16 desc[UR36][R6.64], R24 ;  /* 0x0000001806001986 */ /* 0x000fe2000c101524 */
[----:B------:R-:W-:Y:S01]  /*5040*/  ISETP.GT.AND P1, PT, R4, 0x8, PT ;  /* 0x000000080400780c */ /* 0x000fe20003f24270 */
[-C--:B------:R-:W-:Y:S01]  /*5050*/  FMUL R30, R30, R19.reuse ;  /* 0x000000131e1e7220 */ /* 0x080fe20000400000 */
[C---:B------:R-:W-:Y:S01]  /*5060*/  SHF.L.U64.HI R5, R92.reuse, 0x1, R91 ;  /* 0x000000015c057819 */ /* 0x040fe2000001025b */
[----:B------:R-:W-:Y:S01]  /*5070*/  @P0 STG.E.U16 desc[UR36][R6.64+0x2], R25 ;  /* 0x0000021906000986 */ /* 0x000fe2000c101524 */
[----:B------:R-:W-:Y:S01]  /*5080*/  LEA R8, P5, R92, R6, 0x1 ;  /* 0x000000065c087211 */ /* 0x000fe200078a08ff */
[-C--:B------:R-:W-:Y:S01]  /*5090*/  FMUL R31, R31, R19.reuse ;  /* 0x000000131f1f7220 */ /* 0x080fe20000400000 */
[----:B------:R-:W-:Y:S01]  /*50a0*/  ISETP.GT.AND P3, PT, R3, 0x8, P3 ;  /* 0x000000080300780c */ /* 0x000fe20001f64270 */
[-C--:B------:R-:W-:Y:S01]  /*50b0*/  FMUL R32, R32, R19.reuse ;  /* 0x0000001320207220 */ /* 0x080fe20000400000 */
[----:B------:R-:W-:Y:S01]  /*50c0*/  ISETP.GT.AND P0, PT, R4, 0x9, PT ;  /* 0x000000090400780c */ /* 0x000fe20003f04270 */
[----:B------:R-:W-:Y:S01]  /*50d0*/  IMAD.X R9, R5, 0x1, R7, P5 ;  /* 0x0000000105097824 */ /* 0x000fe200028e0607 */
[----:B------:R-:W-:Y:S01]  /*50e0*/  ISETP.GT.AND P4, PT, R3, RZ, P1 ;  /* 0x000000ff0300720c */ /* 0x000fe20000f84270 */
[-C--:B------:R-:W-:Y:S01]  /*50f0*/  FMUL R33, R33, R19.reuse ;  /* 0x0000001321217220 */ /* 0x080fe20000400000 */
[----:B------:R-:W-:Y:S01]  /*5100*/  F2FP.BF16.F32.PACK_AB R26, RZ, R26 ;  /* 0x0000001aff1a723e */ /* 0x000fe200000010ff */
[-C--:B------:R-:W-:Y:S01]  /*5110*/  FMUL R34, R34, R19.reuse ;  /* 0x0000001322227220 */ /* 0x080fe20000400000 */
[----:B------:R-:W-:Y:S01]  /*5120*/  ISETP.GT.AND P5, PT, R3, RZ, P0 ;  /* 0x000000ff0300720c */ /* 0x000fe200007a4270 */
[----:B------:R-:W-:Y:S01]  /*5130*/  FMUL R35, R35, R19 ;  /* 0x0000001323237220 */ /* 0x000fe20000400000 */
[----:B------:R-:W-:Y:S01]  /*5140*/  F2FP.BF16.F32.PACK_AB R27, RZ, R27 ;  /* 0x0000001bff1b723e */ /* 0x000fe200000010ff */
[----:B------:R-:W-:Y:S01]  /*5150*/  @P2 STG.E.U16 desc[UR36][R8.64], R26 ;  /* 0x0000001a08002986 */ /* 0x000fe2000c101524 */
[----:B------:R-:W-:Y:S01]  /*5160*/  F2FP.BF16.F32.PACK_AB R28, RZ, R28 ;  /* 0x0000001cff1c723e */ /* 0x000fe200000010ff */
[-C--:B------:R-:W-:Y:S01]  /*5170*/  FMUL R36, R36, R19.reuse ;  /* 0x0000001324247220 */ /* 0x080fe20000400000 */
[----:B------:R-:W-:Y:S01]  /*5180*/  ISETP.GT.AND P2, PT, R3, 0x8, P1 ;  /* 0x000000080300780c */ /* 0x000fe20000f44270 */
[----:B------:R-:W-:Y:S01]  /*5190*/  @P3 STG.E.U16 desc[UR36][R8.64+0x2], R27 ;  /* 0x0000021b08003986 */ /* 0x000fe2000c101524 */
[----:B------:R-:W-:Y:S01]  /*51a0*/  ISETP.GT.AND P1, PT, R4, 0x10, PT ;  /* 0x000000100400780c */ /* 0x000fe20003f24270 */
[----:B------:R-:W-:Y:S01]  /*51b0*/  FMUL R37, R37, R19 ;  /* 0x0000001325257220 */ /* 0x000fe20000400000 */
[----:B------:R-:W-:Y:S01]  /*51c0*/  F2FP.BF16.F32.PACK_AB R29, RZ, R29 ;  /* 0x0000001dff1d723e */ /* 0x000fe200000010ff */
[----:B------:R-:W-:Y:S01]  /*51d0*/  @P4 STG.E.U16 desc[UR36][R6.64+0x10], R28 ;  /* 0x0000101c06004986 */ /* 0x000fe2000c101524 */
[C---:B------:R-:W-:Y:S01]  /*51e0*/  ISETP.GT.AND P3, PT, R3.reuse, 0x8, P0 ;  /* 0x000000080300780c */ /* 0x040fe20000764270 */
[-C--:B------:R-:W-:Y:S01]  /*51f0*/  FMUL R38, R38, R19.reuse ;  /* 0x0000001326267220 */ /* 0x080fe20000400000 */
[----:B------:R-:W-:Y:S01]  /*5200*/  ISETP.GT.AND P0, PT, R4, 0x11, PT ;  /* 0x000000110400780c */ /* 0x000fe20003f04270 */
[----:B------:R-:W-:Y:S01]  /*5210*/  @P5 STG.E.U16 desc[UR36][R6.64+0x12], R29 ;  /* 0x0000121d06005986 */ /* 0x000fe2000c101524 */
        /* <DEDUP_REMOVED lines=161> */
[----:B------:R-:W-:Y:S01]  /*5c30*/  FMUL R87, R87, R19 ;  /* 0x0000001357577220 */ /* 0x000fe20000400000 */
[----:B------:R-:W-:-:S02]  /*5c40*/  F2FP.BF16.F32.PACK_AB R62, RZ, R62 ;  /* 0x0000003eff3e723e */ /* 0x000fc400000010ff */
[C---:B------:R-:W-:Y:S02]  /*5c50*/  ISETP.GT.AND P5, PT, R3.reuse, RZ, P0 ;  /* 0x000000ff0300720c */ /* 0x040fe400007a4270 */
[----:B------:R-:W-:Y:S01]  /*5c60*/  F2FP.BF16.F32.PACK_AB R63, RZ, R63 ;  /* 0x0000003fff3f723e */ /* 0x000fe200000010ff */
[----:B------:R-:W-:Y:S01]  /*5c70*/  @P2 STG.E.U16 desc[UR36][R8.64+0x90], R62 ;  /* 0x0000903e08002986 */ /* 0x000fe2000c101524 */
[----:B------:R-:W-:Y:S02]  /*5c80*/  F2FP.BF16.F32.PACK_AB R64, RZ, R64 ;  /* 0x00000040ff40723e */ /* 0x000fe400000010ff */
[C---:B------:R-:W-:Y:S01]  /*5c90*/  ISETP.GT.AND P2, PT, R3.reuse, 0x8, P1 ;  /* 0x000000080300780c */ /* 0x040fe20000f44270 */
[----:B------:R-:W-:Y:S01]  /*5ca0*/  @P3 STG.E.U16 desc[UR36][R8.64+0x92], R63 ;  /* 0x0000923f08003986 */ /* 0x000fe2000c101524 */
[----:B------:R-:W-:Y:S02]  /*5cb0*/  ISETP.GT.AND P1, PT, R4, 0x58, PT ;  /* 0x000000580400780c */ /* 0x000fe40003f24270 */
[----:B------:R-:W-:Y:S01]  /*5cc0*/  F2FP.BF16.F32.PACK_AB R65, RZ, R65 ;  /* 0x00000041ff41723e */ /* 0x000fe200000010ff */
[----:B------:R-:W-:Y:S01]  /*5cd0*/  @P4 STG.E.U16 desc[UR36][R6.64+0xa0], R64 ;  /* 0x0000a04006004986 */ /* 0x000fe2000c101524 */
[----:B------:R-:W-:-:S02]  /*5ce0*/  ISETP.GT.AND P3, PT, R3, 0x8, P0 ;  /* 0x000000080300780c */ /* 0x000fc40000764270 */
[----:B------:R-:W-:Y:S01]  /*5cf0*/  ISETP.GT.AND P0, PT, R4, 0x59, PT ;  /* 0x000000590400780c */ /* 0x000fe20003f04270 */
[----:B------:R-:W-:Y:S01]  /*5d00*/  @P5 STG.E.U16 desc[UR36][R6.64+0xa2], R65 ;  /* 0x0000a24106005986 */ /* 0x000fe2000c101524 */
[C---:B------:R-:W-:Y:S02]  /*5d10*/  ISETP.GT.AND P4, PT, R3.reuse, RZ, P1 ;  /* 0x000000ff0300720c */ /* 0x040fe40000f84270 */
[----:B------:R-:W-:Y:S02]  /*5d20*/  F2FP.BF16.F32.PACK_AB R66, RZ, R66 ;  /* 0x00000042ff42723e */ /* 0x000fe400000010ff */
[----:B------:R-:W-:Y:S02]  /*5d30*/  ISETP.GT.AND P5, PT, R3, RZ, P0 ;  /* 0x000000ff0300720c */ /* 0x000fe400007a4270 */
[----:B------:R-:W-:Y:S01]  /*5d40*/  F2FP.BF16.F32.PACK_AB R67, RZ, R67 ;  /* 0x00000043ff43723e */ /* 0x000fe200000010ff */
[----:B------:R-:W-:Y:S01]  /*5d50*/  @P2 STG.E.U16 desc[UR36][R8.64+0xa0], R66 ;  /* 0x0000a04208002986 */ /* 0x000fe2000c101524 */
[----:B------:R-:W-:-:S02]  /*5d60*/  F2FP.BF16.F32.PACK_AB R68, RZ, R68 ;  /* 0x00000044ff44723e */ /* 0x000fc400000010ff */
[C---:B------:R-:W-:Y:S01]  /*5d70*/  ISETP.GT.AND P2, PT, R3.reuse, 0x8, P1 ;  /* 0x000000080300780c */ /* 0x040fe20000f44270 */
[----:B------:R-:W-:Y:S01]  /*5d80*/  @P3 STG.E.U16 desc[UR36][R8.64+0xa2], R67 ;  /* 0x0000a24308003986 */ /* 0x000fe2000c101524 */
[C---:B------:R-:W-:Y:S02]  /*5d90*/  ISETP.GT.AND P1, PT, R4.reuse, 0x60, PT ;  /* 0x000000600400780c */ /* 0x040fe40003f24270 */
[----:B------:R-:W-:Y:S01]  /*5da0*/  F2FP.BF16.F32.PACK_AB R69, RZ, R69 ;  /* 0x00000045ff45723e */ /* 0x000fe200000010ff */
[----:B------:R-:W-:Y:S01]  /*5db0*/  @P4 STG.E.U16 desc[UR36][R6.64+0xb0], R68 ;  /* 0x0000b04406004986 */ /* 0x000fe2000c101524 */
[C---:B------:R-:W-:Y:S02]  /*5dc0*/  ISETP.GT.AND P3, PT, R3.reuse, 0x8, P0 ;  /* 0x000000080300780c */ /* 0x040fe40000764270 */
[----:B------:R-:W-:Y:S01]  /*5dd0*/  ISETP.GT.AND P0, PT, R4, 0x61, PT ;  /* 0x000000610400780c */ /* 0x000fe20003f04270 */
[----:B------:R-:W-:Y:S01]  /*5de0*/  @P5 STG.E.U16 desc[UR36][R6.64+0xb2], R69 ;  /* 0x0000b24506005986 */ /* 0x000fe2000c101524 */
[----:B------:R-:W-:-:S02]  /*5df0*/  ISETP.GT.AND P4, PT, R3, RZ, P1 ;  /* 0x000000ff0300720c */ /* 0x000fc40000f84270 */
[C---:B------:R-:W-:Y:S02]  /*5e00*/  ISETP.GT.AND P5, PT, R3.reuse, RZ, P0 ;  /* 0x000000ff0300720c */ /* 0x040fe400007a4270 */
[----:B------:R-:W-:Y:S02]  /*5e10*/  F2FP.BF16.F32.PACK_AB R70, RZ, R70 ;  /* 0x00000046ff46723e */ /* 0x000fe400000010ff */
[----:B------:R-:W-:Y:S02]  /*5e20*/  F2FP.BF16.F32.PACK_AB R71, RZ, R71 ;  /* 0x00000047ff47723e */ /* 0x000fe400000010ff */
[----:B------:R-:W-:Y:S01]  /*5e30*/  F2FP.BF16.F32.PACK_AB R72, RZ, R72 ;  /* 0x00000048ff48723e */ /* 0x000fe200000010ff */
[----:B------:R-:W-:Y:S01]  /*5e40*/  @P2 STG.E.U16 desc[UR36][R8.64+0xb0], R70 ;  /* 0x0000b04608002986 */ /* 0x000fe2000c101524 */
[----:B------:R-:W-:Y:S02]  /*5e50*/  F2FP.BF16.F32.PACK_AB R73, RZ, R73 ;  /* 0x00000049ff49723e */ /* 0x000fe400000010ff */
[C---:B------:R-:W-:Y:S01]  /*5e60*/  ISETP.GT.AND P1, PT, R3.reuse, 0x8, P1 ;  /* 0x000000080300780c */ /* 0x040fe20000f24270 */
[----:B------:R-:W-:Y:S01]  /*5e70*/  @P3 STG.E.U16 desc[UR36][R8.64+0xb2], R71 ;  /* 0x0000b24708003986 */ /* 0x000fe2000c101524 */
[----:B------:R-:W-:-:S02]  /*5e80*/  ISETP.GT.AND P2, PT, R3, 0x8, P0 ;  /* 0x000000080300780c */ /* 0x000fc40000744270 */
[C---:B------:R-:W-:Y:S01]  /*5e90*/  ISETP.GT.AND P0, PT, R4.reuse, 0x69, PT ;  /* 0x000000690400780c */ /* 0x040fe20003f04270 */
[----:B------:R-:W-:Y:S01]  /*5ea0*/  @P4 STG.E.U16 desc[UR36][R6.64+0xc0], R72 ;  /* 0x0000c04806004986 */ /* 0x000fe2000c101524 */
[----:B------:R-:W-:Y:S02]  /*5eb0*/  ISETP.GT.AND P4, PT, R4, 0x68, PT ;  /* 0x000000680400780c */ /* 0x000fe40003f84270 */
[----:B------:R-:W-:Y:S01]  /*5ec0*/  F2FP.BF16.F32.PACK_AB R74, RZ, R74 ;  /* 0x0000004aff4a723e */ /* 0x000fe200000010ff */
[----:B------:R-:W-:Y:S01]  /*5ed0*/  @P5 STG.E.U16 desc[UR36][R6.64+0xc2], R73 ;  /* 0x0000c24906005986 */ /* 0x000fe2000c101524 */
[C---:B------:R-:W-:Y:S02]  /*5ee0*/  ISETP.GT.AND P5, PT, R3.reuse, RZ, P4 ;  /* 0x000000ff0300720c */ /* 0x040fe400027a4270 */
[----:B------:R-:W-:Y:S01]  /*5ef0*/  ISETP.GT.AND P3, PT, R3, RZ, P0 ;  /* 0x000000ff0300720c */ /* 0x000fe20000764270 */
[----:B------:R-:W-:Y:S01]  /*5f00*/  @P1 STG.E.U16 desc[UR36][R8.64+0xc0], R74 ;  /* 0x0000c04a08001986 */ /* 0x000fe2000c101524 */
[----:B------:R-:W-:-:S02]  /*5f10*/  F2FP.BF16.F32.PACK_AB R75, RZ, R75 ;  /* 0x0000004bff4b723e */ /* 0x000fc400000010ff */
[----:B------:R-:W-:Y:S02]  /*5f20*/  F2FP.BF16.F32.PACK_AB R76, RZ, R76 ;  /* 0x0000004cff4c723e */ /* 0x000fe400000010ff */
[C---:B------:R-:W-:Y:S01]  /*5f30*/  ISETP.GT.AND P4, PT, R3.reuse, 0x8, P4 ;  /* 0x000000080300780c */ /* 0x040fe20002784270 */
[----:B------:R-:W-:Y:S01]  /*5f40*/  @P2 STG.E.U16 desc[UR36][R8.64+0xc2], R75 ;  /* 0x0000c24b08002986 */ /* 0x000fe2000c101524 */
[----:B------:R-:W-:Y:S02]  /*5f50*/  F2FP.BF16.F32.PACK_AB R77, RZ, R77 ;  /* 0x0000004dff4d723e */ /* 0x000fe400000010ff */
[C---:B------:R-:W-:Y:S01]  /*5f60*/  ISETP.GT.AND P2, PT, R4.reuse, 0x71, PT ;  /* 0x000000710400780c */ /* 0x040fe20003f44270 */
[----:B------:R-:W-:Y:S01]  /*5f70*/  @P5 STG.E.U16 desc[UR36][R6.64+0xd0], R76 ;  /* 0x0000d04c06005986 */ /* 0x000fe2000c101524 */
[----:B------:R-:W-:Y:S02]  /*5f80*/  ISETP.GT.AND P5, PT, R3, 0x8, P0 ;  /* 0x000000080300780c */ /* 0x000fe400007a4270 */
[C---:B------:R-:W-:Y:S01]  /*5f90*/  ISETP.GT.AND P1, PT, R4.reuse, 0x78, PT ;  /* 0x000000780400780c */ /* 0x040fe20003f24270 */
[----:B------:R-:W-:Y:S01]  /*5fa0*/  @P3 STG.E.U16 desc[UR36][R6.64+0xd2], R77 ;  /* 0x0000d24d06003986 */ /* 0x000fe2000c101524 */
[----:B------:R-:W-:-:S02]  /*5fb0*/  ISETP.GT.AND P3, PT, R4, 0x70, PT ;  /* 0x000000700400780c */ /* 0x000fc40003f64270 */
[----:B------:R-:W-:Y:S01]  /*5fc0*/  ISETP.GT.AND P0, PT, R4, 0x79, PT ;  /* 0x000000790400780c */ /* 0x000fe20003f04270 */
[----:B------:R-:W-:Y:S01]  /*5fd0*/  @P4 IMAD.MOV.U32 R4, RZ, RZ, R8 ;  /* 0x000000ffff044224 */ /* 0x000fe200078e0008 */
[----:B------:R-:W-:Y:S01]  /*5fe0*/  F2FP.BF16.F32.PACK_AB R78, RZ, R78 ;  /* 0x0000004eff4e723e */ /* 0x000fe200000010ff */
[----:B------:R-:W-:Y:S01]  /*5ff0*/  @P4 IMAD.MOV.U32 R5, RZ, RZ, R9 ;  /* 0x000000ffff054224 */ /* 0x000fe200078e0009 */
[----:B------:R-:W-:Y:S02]  /*6000*/  F2FP.BF16.F32.PACK_AB R79, RZ, R79 ;  /* 0x0000004fff4f723e */ /* 0x000fe400000010ff */
[----:B------:R-:W-:Y:S02]  /*6010*/  F2FP.BF16.F32.PACK_AB R80, RZ, R80 ;  /* 0x00000050ff50723e */ /* 0x000fe400000010ff */
[----:B------:R0:W-:Y:S01]  /*6020*/  @P4 STG.E.U16 desc[UR36][R4.64+0xd0], R78 ;  /* 0x0000d04e04004986 */ /* 0x0001e2000c101524 */
[----:B------:R-:W-:Y:S02]  /*6030*/  ISETP.GT.AND P4, PT, R3, RZ, P2 ;  /* 0x000000ff0300720c */ /* 0x000fe40001784270 */
[----:B------:R-:W-:-:S02]  /*6040*/  F2FP.BF16.F32.PACK_AB R81, RZ, R81 ;  /* 0x00000051ff51723e */ /* 0x000fc400000010ff */
[----:B------:R-:W-:Y:S02]  /*6050*/  ISETP.GT.AND P2, PT, R3, 0x8, P2 ;  /* 0x000000080300780c */ /* 0x000fe40001744270 */
[----:B------:R-:W-:Y:S02]  /*6060*/  F2FP.BF16.F32.PACK_AB R82, RZ, R82 ;  /* 0x00000052ff52723e */ /* 0x000fe400000010ff */
[----:B------:R-:W-:Y:S02]  /*6070*/  F2FP.BF16.F32.PACK_AB R83, RZ, R83 ;  /* 0x00000053ff53723e */ /* 0x000fe400000010ff */
[----:B------:R-:W-:Y:S01]  /*6080*/  F2FP.BF16.F32.PACK_AB R84, RZ, R84 ;  /* 0x00000054ff54723e */ /* 0x000fe200000010ff */
[----:B0-----:R-:W-:Y:S01]  /*6090*/  @P5 IMAD.MOV.U32 R4, RZ, RZ, R8 ;  /* 0x000000ffff045224 */ /* 0x001fe200078e0008 */
[----:B------:R-:W-:Y:S01]  /*60a0*/  F2FP.BF16.F32.PACK_AB R85, RZ, R85 ;  /* 0x00000055ff55723e */ /* 0x000fe200000010ff */
[----:B------:R-:W-:Y:S01]  /*60b0*/  @P5 IMAD.MOV.U32 R5, RZ, RZ, R9 ;  /* 0x000000ffff055224 */ /* 0x000fe200078e0009 */
[----:B------:R-:W-:-:S02]  /*60c0*/  F2FP.BF16.F32.PACK_AB R86, RZ, R86 ;  /* 0x00000056ff56723e */ /* 0x000fc400000010ff */
[----:B------:R-:W-:Y:S02]  /*60d0*/  F2FP.BF16.F32.PACK_AB R87, RZ, R87 ;  /* 0x00000057ff57723e */ /* 0x000fe400000010ff */
[----:B------:R0:W-:Y:S01]  /*60e0*/  @P5 STG.E.U16 desc[UR36][R4.64+0xd2], R79 ;  /* 0x0000d24f04005986 */ /* 0x0001e2000c101524 */
[C---:B------:R-:W-:Y:S02]  /*60f0*/  ISETP.GT.AND P5, PT, R3.reuse, RZ, P3 ;  /* 0x000000ff0300720c */ /* 0x040fe40001fa4270 */
[----:B------:R-:W-:-:S11]  /*6100*/  ISETP.GT.AND P3, PT, R3, 0x8, P3 ;  /* 0x000000080300780c */ /* 0x000fd60001f64270 */
[----:B0-----:R-:W-:Y:S02]  /*6110*/  @P5 IMAD.MOV.U32 R4, RZ, RZ, R6 ;  /* 0x000000ffff045224 */ /* 0x001fe400078e0006 */
[----:B------:R-:W-:-:S05]  /*6120*/  @P5 IMAD.MOV.U32 R5, RZ, RZ, R7 ;  /* 0x000000ffff055224 */ /* 0x000fca00078e0007 */
[----:B------:R0:W-:Y:S01]  /*6130*/  @P5 STG.E.U16 desc[UR36][R4.64+0xe0], R80 ;  /* 0x0000e05004005986 */ /* 0x0001e2000c101524 */
[C---:B------:R-:W-:Y:S02]  /*6140*/  ISETP.GT.AND P5, PT, R3.reuse, RZ, P0 ;  /* 0x000000ff0300720c */ /* 0x040fe400007a4270 */
[----:B------:R-:W-:Y:S01]  /*6150*/  ISETP.GT.AND P0, PT, R3, 0x8, P0 ;  /* 0x000000080300780c */ /* 0x000fe20000704270 */
[----:B0-----:R-:W-:Y:S02]  /*6160*/  @P4 IMAD.MOV.U32 R4, RZ, RZ, R6 ;  /* 0x000000ffff044224 */ /* 0x001fe400078e0006 */
[----:B------:R-:W-:-:S05]  /*6170*/  @P4 IMAD.MOV.U32 R5, RZ, RZ, R7 ;  /* 0x000000ffff054224 */ /* 0x000fca00078e0007 */
[----:B------:R0:W-:Y:S01]  /*6180*/  @P4 STG.E.U16 desc[UR36][R4.64+0xe2], R81 ;  /* 0x0000e25104004986 */ /* 0x0001e2000c101524 */
[C---:B------:R-:W-:Y:S02]  /*6190*/  ISETP.GT.AND P4, PT, R3.reuse, RZ, P1 ;  /* 0x000000ff0300720c */ /* 0x040fe40000f84270 */
[----:B------:R-:W-:Y:S01]  /*61a0*/  ISETP.GT.AND P1, PT, R3, 0x8, P1 ;  /* 0x000000080300780c */ /* 0x000fe20000f24270 */
[----:B0-----:R-:W-:Y:S02]  /*61b0*/  @P3 IMAD.MOV.U32 R4, RZ, RZ, R8 ;  /* 0x000000ffff043224 */ /* 0x001fe400078e0008 */
[----:B------:R-:W-:-:S05]  /*61c0*/  @P3 IMAD.MOV.U32 R5, RZ, RZ, R9 ;  /* 0x000000ffff053224 */ /* 0x000fca00078e0009 */
[----:B------:R0:W-:Y:S02]  /*61d0*/  @P3 STG.E.U16 desc[UR36][R4.64+0xe0], R82 ;  /* 0x0000e05204003986 */ /* 0x0001e4000c101524 */
[----:B0-----:R-:W-:Y:S02]  /*61e0*/  @P2 IMAD.MOV.U32 R4, RZ, RZ, R8 ;  /* 0x000000ffff042224 */ /* 0x001fe400078e0008 */
[----:B------:R-:W-:-:S05]  /*61f0*/  @P2 IMAD.MOV.U32 R5, RZ, RZ, R9 ;  /* 0x000000ffff052224 */ /* 0x000fca00078e0009 */
[----:B------:R0:W-:Y:S02]  /*6200*/  @P2 STG.E.U16 desc[UR36][R4.64+0xe2], R83 ;  /* 0x0000e25304002986 */ /* 0x0001e4000c101524 */
[----:B0-----:R-:W-:Y:S02]  /*6210*/  @P4 IMAD.MOV.U32 R4, RZ, RZ, R6 ;  /* 0x000000ffff044224 */ /* 0x001fe400078e0006 */
[----:B------:R-:W-:-:S05]  /*6220*/  @P4 IMAD.MOV.U32 R5, RZ, RZ, R7 ;  /* 0x000000ffff054224 */ /* 0x000fca00078e0007 */
[----:B------:R0:W-:Y:S04]  /*6230*/  @P4 STG.E.U16 desc[UR36][R4.64+0xf0], R84 ;  /* 0x0000f05404004986 */ /* 0x0001e8000c101524 */
[----:B------:R1:W-:Y:S01]  /*6240*/  @P5 STG.E.U16 desc[UR36][R6.64+0xf2], R85 ;  /* 0x0000f25506005986 */ /* 0x0003e2000c101524 */
[----:B0-----:R-:W-:Y:S02]  /*6250*/  @P1 IMAD.MOV.U32 R4, RZ, RZ, R8 ;  /* 0x000000ffff041224 */ /* 0x001fe400078e0008 */
[----:B------:R-:W-:-:S05]  /*6260*/  @P1 IMAD.MOV.U32 R5, RZ, RZ, R9 ;  /* 0x000000ffff051224 */ /* 0x000fca00078e0009 */
[----:B------:R1:W-:Y:S04]  /*6270*/  @P1 STG.E.U16 desc[UR36][R4.64+0xf0], R86 ;  /* 0x0000f05604001986 */ /* 0x0003e8000c101524 */
[----:B------:R1:W-:Y:S02]  /*6280*/  @P0 STG.E.U16 desc[UR36][R8.64+0xf2], R87 ;  /* 0x0000f25708000986 */ /* 0x0003e4000c101524 */
.L_x_154:
[----:B------:R-:W-:Y:S05]  /*6290*/  BSYNC B0 ;  /* 0x0000000000007941 */ /* 0x000fea0003800000 */
.L_x_28:
[----:B------:R-:W-:Y:S01]  /*62a0*/  IADD3 R16, P0, R16, UR38, RZ ;  /* 0x0000002610107c10 */ /* 0x000fe2000ff1e0ff */
[----:B------:R-:W-:Y:S01]  /*62b0*/  ULDC.64 UR4, c[0x0][0x650] ;  /* 0x0001940000047ab9 */ /* 0x000fe20000000a00 */
[----:B------:R-:W-:Y:S01]  /*62c0*/  PRMT R3, RZ, 0x7610, R3 ;  /* 0x00007610ff037816 */ /* 0x000fe20000000003 */
[----:B------:R-:W-:Y:S01]  /*62d0*/  IMAD.MOV.U32 R100, RZ, RZ, -0x1 ;  /* 0xffffffffff647424 */ /* 0x000fe200078e00ff */
[----:B------:R-:W-:Y:S01]  /*62e0*/  IADD3.X R17, R17, UR41, RZ, P0, !PT ;  /* 0x0000002911117c10 */ /* 0x000fe200087fe4ff */
[----:B------:R-:W-:Y:S01]  /*62f0*/  IMAD.MOV.U32 R99, RZ, RZ, -0x1 ;  /* 0xffffffffff637424 */ /* 0x000fe200078e00ff */
[----:B------:R-:W-:-:S04]  /*6300*/  ISETP.GE.U32.AND P0, PT, R16, UR4, PT ;  /* 0x0000000410007c0c */ /* 0x000fc8000bf06070 */
[----:B------:R-:W-:-:S13]  /*6310*/  ISETP.GE.U32.AND.EX P0, PT, R17, UR5, PT, P0 ;  /* 0x0000000511007c0c */ /* 0x000fda000bf06100 */
[----:B------:R-:W-:Y:S05]  /*6320*/  @P0 BRA `(.L_x_155) ;  /* 0x00000004004c0947 */ /* 0x000fea0003800000 */
[----:B------:R-:W0:Y:S01]  /*6330*/  LDC.64 R10, c[0x0][0x628] ;  /* 0x00018a00ff0a7b82 */ /* 0x000e220000000a00 */
[----:B---3--:R-:W3:Y:S01]  /*6340*/  S2R R12, SR_CTAID.X ;  /* 0x00000000000c7919 */ /* 0x008ee20000002500 */
[----:B-12-4-:R-:W-:Y:S02]  /*6350*/  IMAD.MOV.U32 R8, RZ, RZ, R16 ;  /* 0x000000ffff087224 */ /* 0x016fe400078e0010 */
[----:B------:R-:W-:Y:S01]  /*6360*/  IMAD.MOV.U32 R9, RZ, RZ, R17 ;  /* 0x000000ffff097224 */ /* 0x000fe200078e0011 */
[----:B------:R-:W1:Y:S03]  /*6370*/  S2R R20, SR_CTAID.Y ;  /* 0x0000000000147919 */ /* 0x000e660000002600 */
[----:B------:R-:W2:Y:S08]  /*6380*/  LDC R0, c[0x0][0x630] ;  /* 0x00018c00ff007b82 */ /* 0x000eb00000000800 */
[----:B------:R-:W4:Y:S01]  /*6390*/  LDC.64 R14, c[0x0][0x620] ;  /* 0x00018800ff0e7b82 */ /* 0x000f220000000a00 */
[----:B0-----:R-:W-:-:S04]  /*63a0*/  ISETP.NE.U32.AND P0, PT, R10, RZ, PT ;  /* 0x000000ff0a00720c */ /* 0x001fc80003f05070 */
[----:B------:R-:W-:-:S13]  /*63b0*/  ISETP.NE.AND.EX P0, PT, R11, RZ, PT, P0 ;  /* 0x000000ff0b00720c */ /* 0x000fda0003f05300 */
[----:B-1234-:R-:W-:Y:S05]  /*63c0*/  @!P0 BRA `(.L_x_156) ;  /* 0x0000000000288947 */ /* 0x01efea0003800000 */
        /* <DEDUP_REMOVED lines=10> */
.L_x_156:
[-CC-:B------:R-:W-:Y:S01]  /*6470*/  SHF.R.U64 R99, R8, R0.reuse, R9.reuse ;  /* 0x0000000008637219 */ /* 0x180fe20000001209 */
[----:B------:R-:W0:Y:S01]  /*6480*/  LDC.64 R26, c[0x0][0x640] ;  /* 0x00019000ff1a7b82 */ /* 0x000e220000000a00 */
[----:B------:R-:W-:Y:S01]  /*6490*/  SHF.R.U32.HI R0, RZ, R0, R9 ;  /* 0x00000000ff007219 */ /* 0x000fe20000011609 */
[----:B------:R-:W-:Y:S01]  /*64a0*/  ULDC UR4, c[0x0][0x150] ;  /* 0x0000540000047ab9 */ /* 0x000fe20000000800 */
[----:B------:R-:W-:Y:S02]  /*64b0*/  IADD3 R3, P0, RZ, -R99, RZ ;  /* 0x80000063ff037210 */ /* 0x000fe40007f1e0ff */
[----:B------:R-:W-:-:S03]  /*64c0*/  I2FP.F32.U32 R7, R12 ;  /* 0x0000000c00077245 */ /* 0x000fc60000201000 */
[----:B------:R-:W1:Y:S01]  /*64d0*/  LDC R6, c[0x0][0x618] ;  /* 0x00018600ff067b82 */ /* 0x000e620000000800 */
[----:B------:R-:W-:Y:S02]  /*64e0*/  IMAD.X R5, RZ, RZ, ~R0, P0 ;  /* 0x000000ffff057224 */ /* 0x000fe400000e0e00 */
[----:B------:R-:W-:Y:S01]  /*64f0*/  FMUL R7, R7, UR4 ;  /* 0x0000000407077c20 */ /* 0x000fe20008400000 */
[----:B------:R-:W-:Y:S01]  /*6500*/  ULDC UR4, c[0x0][0x154] ;  /* 0x0000550000047ab9 */ /* 0x000fe20000000800 */
[-C--:B------:R-:W-:Y:S02]  /*6510*/  IMAD R0, R5, R14.reuse, RZ ;  /* 0x0000000e05007224 */ /* 0x080fe400078e02ff */
[C---:B------:R-:W-:Y:S01]  /*6520*/  IMAD.WIDE.U32 R4, R3.reuse, R14, R16 ;  /* 0x0000000e03047225 */ /* 0x040fe200078e0010 */
[----:B------:R-:W2:Y:S01]  /*6530*/  LDC R8, c[0x0][0x608] ;  /* 0x00018200ff087b82 */ /* 0x000ea20000000800 */
[----:B------:R-:W3:Y:S02]  /*6540*/  F2I.U32.TRUNC.NTZ R7, R7 ;  /* 0x0000000700077305 */ /* 0x000ee4000020f000 */
[----:B------:R-:W-:Y:S01]  /*6550*/  IMAD R3, R3, R15, R0 ;  /* 0x0000000f03037224 */ /* 0x000fe200078e0200 */
[----:B------:R-:W-:-:S03]  /*6560*/  I2FP.F32.U32 R0, R20 ;  /* 0x0000001400007245 */ /* 0x000fc60000201000 */
[----:B------:R-:W-:Y:S01]  /*6570*/  IMAD.IADD R3, R5, 0x1, R3 ;  /* 0x0000000105037824 */ /* 0x000fe200078e0203 */
[----:B------:R-:W4:Y:S01]  /*6580*/  LDC R11, c[0x0][0x658] ;  /* 0x00019600ff0b7b82 */ /* 0x000f220000000800 */
[----:B0-----:R-:W-:-:S04]  /*6590*/  ISETP.NE.U32.AND P0, PT, R26, RZ, PT ;  /* 0x000000ff1a00720c */ /* 0x001fc80003f05070 */
[----:B------:R-:W-:-:S03]  /*65a0*/  ISETP.NE.AND.EX P0, PT, R27, RZ, PT, P0 ;  /* 0x000000ff1b00720c */ /* 0x000fc60003f05300 */
[----:B------:R-:W0:Y:S01]  /*65b0*/  LDC R9, c[0x0][0x144] ;  /* 0x00005100ff097b82 */ /* 0x000e220000000800 */
[-C--:B-1----:R-:W-:Y:S01]  /*65c0*/  SHF.R.U64 R10, R4, R6.reuse, R3 ;  /* 0x00000006040a7219 */ /* 0x082fe20000001203 */
[----:B---3--:R-:W-:Y:S01]  /*65d0*/  IMAD.MOV R7, RZ, RZ, -R7 ;  /* 0x000000ffff077224 */ /* 0x008fe200078e0a07 */
[----:B------:R-:W-:Y:S01]  /*65e0*/  SHF.R.U32.HI R3, RZ, R6, R3 ;  /* 0x00000006ff037219 */ /* 0x000fe20000011603 */
[----:B------:R-:W-:-:S04]  /*65f0*/  FMUL R6, R0, UR4 ;  /* 0x0000000400067c20 */ /* 0x000fc80008400000 */
[----:B------:R-:W1:Y:S01]  /*6600*/  LDC R21, c[0x0][0x148] ;  /* 0x00005200ff157b82 */ /* 0x000e620000000800 */
[----:B------:R3:W0:Y:S01]  /*6610*/  F2I.U32.TRUNC.NTZ R14, R6 ;  /* 0x00000006000e7305 */ /* 0x000622000020f000 */
[-CC-:B--2---:R-:W-:Y:S02]  /*6620*/  SHF.R.U64 R13, R10, R8.reuse, R3.reuse ;  /* 0x000000080a0d7219 */ /* 0x184fe40000001203 */
[----:B------:R-:W-:-:S04]  /*6630*/  SHF.R.U32.HI R0, RZ, R8, R3 ;  /* 0x00000008ff007219 */ /* 0x000fc80000011603 */
[----:B-----5:R-:W2:Y:S01]  /*6640*/  LDC R24, c[0x0][0x648] ;  /* 0x00019200ff187b82 */ /* 0x020ea20000000800 */
[-CC-:B----4-:R-:W-:Y:S02]  /*6650*/  SHF.R.U64 R15, R13, R11.reuse, R0.reuse ;  /* 0x0000000b0d0f7219 */ /* 0x190fe40000001200 */
[----:B------:R-:W-:-:S03]  /*6660*/  SHF.R.U32.HI R5, RZ, R11, R0 ;  /* 0x0000000bff057219 */ /* 0x000fc60000011600 */
[----:B------:R-:W-:Y:S02]  /*6670*/  IMAD.MOV.U32 R4, RZ, RZ, R15 ;  /* 0x000000ffff047224 */ /* 0x000fe400078e000f */
[----:B------:R-:W4:Y:S01]  /*6680*/  LDC R28, c[0x0][0x638] ;  /* 0x00018e00ff1c7b82 */ /* 0x000f220000000800 */
[----:B0-----:R-:W-:-:S07]  /*6690*/  IMAD R25, R9, R7, R12 ;  /* 0x0000000709197224 */ /* 0x001fce00078e020c */
[----:B------:R-:W0:Y:S08]  /*66a0*/  LDC R29, c[0x0][0x610] ;  /* 0x00018400ff1d7b82 */ /* 0x000e300000000800 */
[----:B------:R-:W0:Y:S01]  /*66b0*/  LDC R30, c[0x0][0x600] ;  /* 0x00018000ff1e7b82 */ /* 0x000e220000000800 */
[----:B-123--:R-:W-:Y:S05]  /*66c0*/  @!P0 BRA `(.L_x_157) ;  /* 0x0000000000288947 */ /* 0x00efea0003800000 */
        /* <DEDUP_REMOVED lines=10> */
.L_x_157:
[----:B------:R-:W-:Y:S01]  /*6770*/  ISETP.NE.AND P0, PT, R2, 0x1, PT ;  /* 0x000000010200780c */ /* 0x000fe20003f05270 */
[----:B------:R-:W-:Y:S01]  /*6780*/  IMAD.MOV R14, RZ, RZ, -R14 ;  /* 0x000000ffff0e7224 */ /* 0x000fe200078e0a0e */
[----:B------:R-:W-:Y:S02]  /*6790*/  SHF.R.U64 R0, R4, R24, R5 ;  /* 0x0000001804007219 */ /* 0x000fe40000001205 */
[----:B------:R-:W-:Y:S02]  /*67a0*/  LOP3.LUT R3, R13, R96, RZ, 0xc0, !PT ;  /* 0x000000600d037212 */ /* 0x000fe400078ec0ff */
[----:B------:R-:W-:Y:S01]  /*67b0*/  LOP3.LUT R10, R10, R95, RZ, 0xc0, !PT ;  /* 0x0000005f0a0a7212 */ /* 0x000fe200078ec0ff */
[----:B------:R-:W-:Y:S02]  /*67c0*/  IMAD.MOV R4, RZ, RZ, -R0 ;  /* 0x000000ffff047224 */ /* 0x000fe400078e0a00 */
[----:B------:R-:W-:Y:S02]  /*67d0*/  IMAD R0, R90, R0, R3 ;  /* 0x000000005a007224 */ /* 0x000fe400078e0203 */
[----:B----4-:R-:W-:-:S02]  /*67e0*/  IMAD R3, R4, R28, R15 ;  /* 0x0000001c04037224 */ /* 0x010fc400078e020f */
[----:B------:R-:W-:Y:S02]  /*67f0*/  @P0 IMAD R25, R21, R14, R20 ;  /* 0x0000000e15190224 */ /* 0x000fe400078e0214 */
[----:B0-----:R-:W-:Y:S02]  /*6800*/  IMAD R5, R3, R30, R10 ;  /* 0x0000001e03057224 */ /* 0x001fe400078e020a */
[----:B------:R-:W-:Y:S02]  /*6810*/  IMAD R0, R0, R29, R25 ;  /* 0x0000001d00007224 */ /* 0x000fe400078e0219 */
[----:B------:R-:W-:-:S03]  /*6820*/  IMAD.MOV.U32 R4, RZ, RZ, 0x1 ;  /* 0x00000001ff047424 */ /* 0x000fc600078e00ff */
[----:B------:R-:W-:Y:S02]  /*6830*/  SEL R100, R5, R0, !P0 ;  /* 0x0000000005647207 */ /* 0x000fe40004000000 */
[----:B------:R-:W-:Y:S02]  /*6840*/  PRMT R3, R4, 0x7610, R3 ;  /* 0x0000761004037816 */ /* 0x000fe40000000003 */
[----:B------:R-:W-:-:S07]  /*6850*/  SEL R0, R0, R5, !P0 ;  /* 0x0000000500007207 */ /* 0x000fce0004000000 */
.L_x_155:
[----:B------:R-:W-:Y:S01]  /*6860*/  LOP3.LUT P0, RZ, R3, 0xff, RZ, 0xc0, !PT ;  /* 0x000000ff03ff7812 */ /* 0x000fe2000780c0ff */
[----:B------:R-:W-:Y:S01]  /*6870*/  UIMAD.WIDE.U32 UR4, UR42, -0x55555555, URZ ;  /* 0xaaaaaaab2a0478a5 */ /* 0x000fe2000f8e003f */
[----:B------:R-:W-:-:S03]  /*6880*/  IMAD.MOV.U32 R101, RZ, RZ, R0 ;  /* 0x000000ffff657224 */ /* 0x000fc600078e0000 */
[----:B------:R-:W-:-:S04]  /*6890*/  USHF.R.U32.HI UR4, URZ, 0x2, UR5 ;  /* 0x000000023f047899 */ /* 0x000fc80008011605 */
[----:B------:R-:W-:-:S04]  /*68a0*/  UIMAD UR42, UR4, -0x6, UR42 ;  /* 0xfffffffa042a78a4 */ /* 0x000fc8000f8e022a */
[----:B------:R-:W-:Y:S08]  /*68b0*/  @P0 BRA `(.L_x_158) ;  /* 0xffffffa800500947 */ /* 0x000ff0000383ffff */
[----:B------:R-:W-:Y:S05]  /*68c0*/  EXIT ;  /* 0x000000000000794d */ /* 0x000fea0003800000 */
.L_x_3:
        /* <DEDUP_REMOVED lines=26> */
.L_x_160:
[--C-:B------:R-:W-:Y:S01]  /*6a70*/  SHF.R.U64 R14, R12, R20, R13.reuse ;  /* 0x000000140c0e7219 */ /* 0x100fe2000000120d */
[----:B------:R-:W0:Y:S01]  /*6a80*/  LDC R24, c[0x0][0x618] ;  /* 0x00018600ff187b82 */ /* 0x000e220000000800 */
[----:B------:R-:W-:Y:S01]  /*6a90*/  I2FP.F32.U32 R8, R6 ;  /* 0x0000000600087245 */ /* 0x000fe20000201000 */
[----:B------:R-:W-:Y:S01]  /*6aa0*/  ULDC UR4, c[0x0][0x150] ;  /* 0x0000540000047ab9 */ /* 0x000fe20000000800 */
[----:B------:R-:W-:Y:S02]  /*6ab0*/  SHF.R.U32.HI R7, RZ, R20, R13 ;  /* 0x00000014ff077219 */ /* 0x000fe4000001160d */
[----:B------:R-:W-:Y:S01]  /*6ac0*/  IADD3 R11, P0, RZ, -R14, RZ ;  /* 0x8000000eff0b7210 */ /* 0x000fe20007f1e0ff */
[----:B------:R-:W-:Y:S01]  /*6ad0*/  FMUL R13, R8, UR4 ;  /* 0x00000004080d7c20 */ /* 0x000fe20008400000 */
[----:B------:R-:W-:Y:S01]  /*6ae0*/  ULDC UR4, c[0x0][0x154] ;  /* 0x0000550000047ab9 */ /* 0x000fe20000000800 */
[----:B------:R-:W1:Y:S02]  /*6af0*/  LDC.64 R26, c[0x0][0x640] ;  /* 0x00019000ff1a7b82 */ /* 0x000e640000000a00 */
[----:B------:R-:W-:-:S02]  /*6b00*/  IMAD.X R7, RZ, RZ, ~R7, P0 ;  /* 0x000000ffff077224 */ /* 0x000fc400000e0e07 */
[----:B------:R-:W2:Y:S01]  /*6b10*/  F2I.U32.TRUNC.NTZ R13, R13 ;  /* 0x0000000d000d7305 */ /* 0x000ea2000020f000 */
[----:B------:R-:W-:-:S03]  /*6b20*/  IMAD.WIDE.U32 R8, R11, R22, R16 ;  /* 0x000000160b087225 */ /* 0x000fc600078e0010 */
[----:B------:R-:W3:Y:S01]  /*6b30*/  LDC R15, c[0x0][0x144] ;  /* 0x00005100ff0f7b82 */ /* 0x000ee20000000800 */
[----:B------:R-:W-:-:S04]  /*6b40*/  IMAD R10, R7, R22, RZ ;  /* 0x00000016070a7224 */ /* 0x000fc800078e02ff */
[----:B------:R-:W-:Y:S02]  /*6b50*/  IMAD R7, R11, R23, R10 ;  /* 0x000000170b077224 */ /* 0x000fe400078e020a */
[----:B------:R-:W-:Y:S01]  /*6b60*/  IMAD.MOV.U32 R10, RZ, RZ, -0x1 ;  /* 0xffffffffff0a7424 */ /* 0x000fe200078e00ff */
[----:B------:R-:W4:Y:S01]  /*6b70*/  LDC R20, c[0x0][0x608] ;  /* 0x00018200ff147b82 */ /* 0x000f220000000800 */
[----:B------:R-:W-:Y:S01]  /*6b80*/  IMAD.IADD R7, R9, 0x1, R7 ;  /* 0x0000000109077824 */ /* 0x000fe200078e0207 */
[----:B------:R-:W-:-:S04]  /*6b90*/  I2FP.F32.U32 R9, R5 ;  /* 0x0000000500097245 */ /* 0x000fc80000201000 */
[-C--:B0-----:R-:W-:Y:S01]  /*6ba0*/  SHF.R.U64 R12, R8, R24.reuse, R7 ;  /* 0x00000018080c7219 */ /* 0x081fe20000001207 */
[----:B--2---:R-:W-:Y:S01]  /*6bb0*/  IMAD.MOV R8, RZ, RZ, -R13 ;  /* 0x000000ffff087224 */ /* 0x004fe200078e0a0d */
[----:B------:R-:W0:Y:S01]  /*6bc0*/  LDC R11, c[0x0][0x658] ;  /* 0x00019600ff0b7b82 */ /* 0x000e220000000800 */
[----:B-1----:R-:W-:Y:S01]  /*6bd0*/  ISETP.NE.U32.AND P0, PT, R26, RZ, PT ;  /* 0x000000ff1a00720c */ /* 0x002fe20003f05070 */
[----:B------:R-:W-:Y:S01]  /*6be0*/  FMUL R9, R9, UR4 ;  /* 0x0000000409097c20 */ /* 0x000fe20008400000 */
[----:B------:R-:W-:Y:S02]  /*6bf0*/  SHF.R.U32.HI R7, RZ, R24, R7 ;  /* 0x00000018ff077219 */ /* 0x000fe40000011607 */
[----:B------:R-:W-:-:S03]  /*6c00*/  ISETP.NE.AND.EX P0, PT, R27, RZ, PT, P0 ;  /* 0x000000ff1b00720c */ /* 0x000fc60003f05300 */
[----:B------:R-:W1:Y:S01]  /*6c10*/  LDC R22, c[0x0][0x148] ;  /* 0x00005200ff167b82 */ /* 0x000e620000000800 */
[----:B---3--:R-:W-:Y:S02]  /*6c20*/  IMAD R23, R15, R8, R6 ;  /* 0x000000080f177224 */ /* 0x008fe400078e0206 */
[----:B------:R-:W-:-:S05]  /*6c30*/  IMAD.MOV.U32 R8, RZ, RZ, 0x1 ;  /* 0x00000001ff087424 */ /* 0x000fca00078e00ff */
[----:B------:R-:W2:Y:S01]  /*6c40*/  LDC R21, c[0x0][0x600] ;  /* 0x00018000ff157b82 */ /* 0x000ea20000000800 */
[-CC-:B----4-:R-:W-:Y:S02]  /*6c50*/  SHF.R.U64 R15, R12, R20.reuse, R7.reuse ;  /* 0x000000140c0f7219 */ /* 0x190fe40000001207 */
[----:B------:R-:W-:Y:S02]  /*6c60*/  SHF.R.U32.HI R6, RZ, R20, R7 ;  /* 0x00000014ff067219 */ /* 0x000fe40000011607 */
[----:B------:R3:W4:Y:S03]  /*6c70*/  F2I.U32.TRUNC.NTZ R20, R9 ;  /* 0x0000000900147305 */ /* 0x000726000020f000 */
[----:B------:R-:W1:Y:S01]  /*6c80*/  LDC R25, c[0x0][0x648] ;  /* 0x00019200ff197b82 */ /* 0x000e620000000800 */
[-C--:B0-----:R-:W-:Y:S02]  /*6c90*/  SHF.R.U64 R19, R15, R11.reuse, R6 ;  /* 0x0000000b0f137219 */ /* 0x081fe40000001206 */
[----:B------:R-:W-:-:S02]  /*6ca0*/  SHF.L.U32 R10, R10, R11, RZ ;  /* 0x0000000b0a0a7219 */ /* 0x000fc400000006ff */
[-C--:B------:R-:W-:Y:S01]  /*6cb0*/  SHF.R.U32.HI R7, RZ, R11.reuse, R6 ;  /* 0x0000000bff077219 */ /* 0x080fe20000011606 */
[----:B------:R-:W-:Y:S01]  /*6cc0*/  IMAD.MOV.U32 R6, RZ, RZ, R19 ;  /* 0x000000ffff067224 */ /* 0x000fe200078e0013 */
[----:B------:R-:W-:Y:S01]  /*6cd0*/  SHF.L.U32 R24, R8, R11, RZ ;  /* 0x0000000b08187219 */ /* 0x000fe200000006ff */
[----:B------:R-:W0:Y:S01]  /*6ce0*/  LDC R28, c[0x0][0x638] ;  /* 0x00018e00ff1c7b82 */ /* 0x000e220000000800 */
[----:B------:R-:W-:-:S07]  /*6cf0*/  LOP3.LUT R30, RZ, R10, RZ, 0x33, !PT ;  /* 0x0000000aff1e7212 */ /* 0x000fce00078e33ff */
[----:B------:R-:W0:Y:S01]  /*6d00*/  LDC R29, c[0x0][0x610] ;  /* 0x00018400ff1d7b82 */ /* 0x000e220000000800 */
[----:B---34-:R-:W-:Y:S05]  /*6d10*/  @!P0 BRA `(.L_x_161) ;  /* 0x0000000000288947 */ /* 0x018fea0003800000 */
[----:B------:R-:W3:Y:S02]  /*6d20*/  LDC R6, c[0x0][0x64c] ;  /* 0x00019300ff067b82 */ /* 0x000ee40000000800 */
[----:B---3--:R-:W-:-:S05]  /*6d30*/  IADD3 R11, P0, R19, R6, RZ ;  /* 0x00000006130b7210 */ /* 0x008fca0007f1e0ff */
        /* <DEDUP_REMOVED lines=8> */
.L_x_161:
[----:B------:R-:W-:Y:S01]  /*6dc0*/  ISETP.NE.AND P0, PT, R2, 0x1, PT ;  /* 0x000000010200780c */ /* 0x000fe20003f05270 */
[----:B--2---:R-:W-:Y:S01]  /*6dd0*/  VIADD R9, R21, 0xffffffff ;  /* 0xffffffff15097836 */ /* 0x004fe20000000000 */
[----:B-1----:R-:W-:Y:S01]  /*6de0*/  SHF.R.U64 R7, R6, R25, R7 ;  /* 0x0000001906077219 */ /* 0x002fe20000001207 */
[----:B------:R-:W-:Y:S01]  /*6df0*/  IMAD.MOV R20, RZ, RZ, -R20 ;  /* 0x000000ffff147224 */ /* 0x000fe200078e0a14 */
[----:B------:R-:W-:Y:S02]  /*6e00*/  LOP3.LUT R6, R15, R30, RZ, 0xc0, !PT ;  /* 0x0000001e0f067212 */ /* 0x000fe400078ec0ff */
[----:B------:R-:W-:Y:S01]  /*6e10*/  LOP3.LUT R12, R12, R9, RZ, 0xc0, !PT ;  /* 0x000000090c0c7212 */ /* 0x000fe200078ec0ff */
[----:B------:R-:W-:Y:S02]  /*6e20*/  IMAD.MOV R8, RZ, RZ, -R7 ;  /* 0x000000ffff087224 */ /* 0x000fe400078e0a07 */
[----:B------:R-:W-:Y:S02]  /*6e30*/  IMAD R6, R24, R7, R6 ;  /* 0x0000000718067224 */ /* 0x000fe400078e0206 */
[----:B------:R-:W-:-:S02]  /*6e40*/  IMAD.MOV.U32 R9, RZ, RZ, 0x1 ;  /* 0x00000001ff097424 */ /* 0x000fc400078e00ff */
[----:B------:R-:W-:Y:S02]  /*6e50*/  @P0 IMAD R23, R22, R20, R5 ;  /* 0x0000001416170224 */ /* 0x000fe400078e0205 */
[----:B0-----:R-:W-:Y:S02]  /*6e60*/  IMAD R5, R8, R28, R19 ;  /* 0x0000001c08057224 */ /* 0x001fe400078e0213 */
[----:B------:R-:W-:Y:S02]  /*6e70*/  IMAD R19, R6, R29, R23 ;  /* 0x0000001d06137224 */ /* 0x000fe400078e0217 */
[----:B------:R-:W-:Y:S02]  /*6e80*/  IMAD R6, R5, R21, R12 ;  /* 0x0000001505067224 */ /* 0x000fe400078e020c */
[----:B------:R-:W-:-:S03]  /*6e90*/  IMAD.MOV.U32 R8, RZ, RZ, R14 ;  /* 0x000000ffff087224 */ /* 0x000fc600078e000e */
[----:B------:R-:W-:Y:S02]  /*6ea0*/  SEL R20, R6, R19, !P0 ;  /* 0x0000001306147207 */ /* 0x000fe40004000000 */
[----:B------:R-:W-:-:S07]  /*6eb0*/  SEL R19, R19, R6, !P0 ;  /* 0x0000000613137207 */ /* 0x000fce0004000000 */
.L_x_159:
[----:B------:R-:W-:-:S08]  /*6ec0*/  NOP ;  /* 0x0000000000007918 */ /* 0x000fd00000000000 */
[----:B------:R-:W0:-:S00]  /*6ed0*/  USETMAXREG.DEALLOC.CTAPOOL 0x28 ;  /* 0x00000028000079c8 */ /* 0x000e0000080e0500 */
[----:B0-----:R-:W-:-:S13]  /*6ee0*/  ISETP.NE.AND P0, PT, R0, RZ, PT ;  /* 0x000000ff0000720c */ /* 0x001fda0003f05270 */
[----:B------:R-:W-:Y:S05]  /*6ef0*/  @P0 EXIT ;  /* 0x000000000000094d */ /* 0x000fea0003800000 */
[----:B------:R-:W-:Y:S01]  /*6f00*/  LOP3.LUT P0, RZ, R9, 0xff, RZ, 0xc0, !PT ;  /* 0x000000ff09ff7812 */ /* 0x000fe2000780c0ff */
[----:B------:R-:W-:Y:S02]  /*6f10*/  IMAD.MOV.U32 R0, RZ, RZ, 0x1 ;  /* 0x00000001ff007424 */ /* 0x000fe400078e00ff */
[----:B------:R-:W-:-:S10]  /*6f20*/  IMAD.MOV.U32 R12, RZ, RZ, RZ ;  /* 0x000000ffff0c7224 */ /* 0x000fd400078e00ff */
[----:B------:R-:W-:Y:S05]  /*6f30*/  @!P0 BRA `(.L_x_162) ;  /* 0x0000000c003c8947 */ /* 0x000fea0003800000 */
[----:B------:R-:W0:Y:S01]  /*6f40*/  LDC R0, c[0x0][0x28c] ;  /* 0x0000a300ff007b82 */ /* 0x000e220000000800 */
[----:B------:R-:W-:Y:S01]  /*6f50*/  LOP3.LUT P0, RZ, R3, 0x1f, RZ, 0xc0, !PT ;  /* 0x0000001f03ff7812 */ /* 0x000fe2000780c0ff */
[----:B------:R-:W-:Y:S01]  /*6f60*/  ULDC UR5, c[0x0][0x658] ;  /* 0x0001960000057ab9 */ /* 0x000fe20000000800 */
[----:B------:R-:W-:Y:S01]  /*6f70*/  UMOV UR6, 0xffffffff ;  /* 0xffffffff00067882 */ /* 0x000fe20000000000 */
[----:B------:R-:W-:Y:S01]  /*6f80*/  BSSY B0, `(.L_x_162) ;  /* 0x00000ca000007945 */ /* 0x000fe20003800000 */
[----:B------:R-:W-:Y:S01]  /*6f90*/  USHF.L.U32 UR6, UR6, UR5, URZ ;  /* 0x0000000506067299 */ /* 0x000fe2000800063f */
[C---:B------:R-:W-:Y:S01]  /*6fa0*/  ISETP.NE.AND P2, PT, R4.reuse, RZ, PT ;  /* 0x000000ff0400720c */ /* 0x040fe20003f45270 */
[----:B------:R-:W-:Y:S01]  /*6fb0*/  UMOV UR7, 0x1 ;  /* 0x0000000100077882 */ /* 0x000fe20000000000 */
[----:B------:R-:W-:Y:S01]  /*6fc0*/  ISETP.NE.OR P0, PT, R4, RZ, !P0 ;  /* 0x000000ff0400720c */ /* 0x000fe20004705670 */
[----:B------:R-:W-:Y:S01]  /*6fd0*/  IMAD.MOV.U32 R13, RZ, RZ, 0x1 ;  /* 0x00000001ff0d7424 */ /* 0x000fe200078e00ff */
[----:B------:R-:W-:Y:S01]  /*6fe0*/  LOP3.LUT R11, R18, 0x2, RZ, 0xfc, !PT ;  /* 0x00000002120b7812 */ /* 0x000fe200078efcff */
[----:B------:R-:W-:Y:S01]  /*6ff0*/  IMAD.MOV.U32 R12, RZ, RZ, RZ ;  /* 0x000000ffff0c7224 */ /* 0x000fe200078e00ff */
[----:B------:R-:W-:Y:S01]  /*7000*/  ULDC UR4, c[0x0][0x600] ;  /* 0x0001800000047ab9 */ /* 0x000fe20000000800 */
[----:B------:R-:W-:-:S02]  /*7010*/  USHF.L.U32 UR13, UR7, UR5, URZ ;  /* 0x00000005070d7299 */ /* 0x000fc4000800063f */
[----:B------:R-:W-:Y:S02]  /*7020*/  UIADD3 UR4, UR4, -0x1, URZ ;  /* 0xffffffff04047890 */ /* 0x000fe4000fffe03f */
[----:B------:R-:W-:Y:S01]  /*7030*/  ULOP3.LUT UR5, URZ, UR6, URZ, 0x33, !UPT ;  /* 0x000000063f057292 */ /* 0x000fe2000f8e333f */
[----:B------:R-:W-:Y:S01]  /*7040*/  ULDC.64 UR22, c[0x0][0x198] ;  /* 0x0000660000167ab9 */ /* 0x000fe20000000a00 */
[----:B0-----:R-:W-:-:S05]  /*7050*/  VIADD R0, R0, 0x7f ;  /* 0x0000007f00007836 */ /* 0x001fca0000000000 */
[----:B------:R-:W-:-:S04]  /*7060*/  SHF.R.S32.HI R3, RZ, 0x1f, R0 ;  /* 0x0000001fff037819 */ /* 0x000fc80000011400 */
[----:B------:R-:W-:Y:S01]  /*7070*/  LEA.HI R3, R3, R0, RZ, 0x7 ;  /* 0x0000000003037211 */ /* 0x000fe200078f38ff */
[----:B------:R-:W-:-:S03]  /*7080*/  IMAD.MOV.U32 R0, RZ, RZ, 0x1 ;  /* 0x00000001ff007424 */ /* 0x000fc600078e00ff */
[----:B------:R-:W-:-:S05]  /*7090*/  SHF.R.S32.HI R3, RZ, 0x7, R3 ;  /* 0x00000007ff037819 */ /* 0x000fca0000011403 */
[----:B------:R-:W-:-:S07]  /*70a0*/  VIADD R10, R3, 0x1 ;  /* 0x00000001030a7836 */ /* 0x000fce0000000000 */
.L_x_174:
[----:B------:R-:W-:-:S03]  /*70b0*/  UMOV UR6, 0xffffffff ;  /* 0xffffffff00067882 */ /* 0x000fc60000000000 */
[----:B------:R-:W-:Y:S05]  /*70c0*/  BRA.DIV UR6, `(.L_x_163) ;  /* 0x00000012060c7947 */ /* 0x000fea000b800000 */
[----:B------:R-:W-:-:S13]  /*70d0*/  ELECT P6, URZ, PT ;  /* 0x00000000003f782f */ /* 0x000fda00038c0000 */
.L_x_187:
[----:B------:R-:W0:Y:S01]  /*70e0*/  LDC R4, c[0x0][0x28c] ;  /* 0x0000a300ff047b82 */ /* 0x000e220000000800 */
[----:B------:R-:W-:Y:S01]  /*70f0*/  BSSY B1, `(.L_x_164) ;  /* 0x0000041000017945 */ /* 0x000fe20003800000 */
[----:B0-----:R-:W-:-:S13]  /*7100*/  ISETP.LT.OR P6, PT, R4, 0x1, !P6 ;  /* 0x000000010400780c */ /* 0x001fda00077c1670 */
[----:B------:R-:W-:Y:S05]  /*7110*/  @P6 BRA `(.L_x_165) ;  /* 0x0000000000f86947 */ /* 0x000fea0003800000 */
[----:B------:R-:W-:Y:S02]  /*7120*/  IMAD.SHL.U32 R19, R19, 0x80, RZ ;  /* 0x0000008013137824 */ /* 0x000fe400078e00ff */
[----:B------:R-:W-:Y:S02]  /*7130*/  IMAD.SHL.U32 R20, R20, 0x80, RZ ;  /* 0x0000008014147824 */ /* 0x000fe400078e00ff */
[----:B------:R-:W-:Y:S02]  /*7140*/  IMAD.MOV.U32 R21, RZ, RZ, RZ ;  /* 0x000000ffff157224 */ /* 0x000fe400078e00ff */
[----:B------:R-:W-:Y:S02]  /*7150*/  IMAD.MOV.U32 R4, RZ, RZ, R10 ;  /* 0x000000ffff047224 */ /* 0x000fe400078e000a */
[----:B------:R-:W-:Y:S02]  /*7160*/  IMAD.MOV.U32 R5, RZ, RZ, R0 ;  /* 0x000000ffff057224 */ /* 0x000fe400078e0000 */
[----:B------:R-:W-:-:S07]  /*7170*/  IMAD.MOV.U32 R6, RZ, RZ, R12 ;  /* 0x000000ffff067224 */ /* 0x000fce00078e000c */
.L_x_169:
[----:B------:R-:W0:Y:S01]  /*7180*/  S2R R14, SR_CgaCtaId ;  /* 0x00000000000e7919 */ /* 0x000e220000008800 */
[----:B------:R-:W-:Y:S01]  /*7190*/  MOV R7, 0x400 ;  /* 0x0000040000077802 */ /* 0x000fe20000000f00 */
[----:B------:R-:W1:Y:S03]  /*71a0*/  @!P2 LDC R9, c[0x0][0x500] ;  /* 0x00014000ff09ab82 */ /* 0x000e660000000800 */
[----:B0-----:R-:W-:Y:S02]  /*71b0*/  LEA R15, R14, R7, 0x18 ;  /* 0x000000070e0f7211 */ /* 0x001fe400078ec0ff */
[----:B------:R-:W-:-:S03]  /*71c0*/  SHF.L.U32 R7, R5, 0x1f, RZ ;  /* 0x0000001f05077819 */ /* 0x000fc600000006ff */
[----:B------:R-:W-:-:S04]  /*71d0*/  IMAD R14, R6, 0x8, R15 ;  /* 0x00000008060e7824 */ /* 0x000fc800078e020f */
[----:B------:R-:W0:Y:S02]  /*71e0*/  SYNCS.PHASECHK.TRANS64.TRYWAIT P1, [R14+URZ+0x30], R7 ;  /* 0x000030070e0075a7 */ /* 0x000e24000802017f */
[----:B01----:R-:W-:Y:S05]  /*71f0*/  @!P1 BRA `(.L_x_166) ;  /* 0x0000000c00e09947 */ /* 0x003fea0003800000 */
.L_x_188:
[----:B0-----:R-:W-:Y:S01]  /*7200*/  PRMT R7, R11, 0x9910, RZ ;  /* 0x000099100b077816 */ /* 0x001fe200000000ff */
[----:B------:R0:W-:Y:S03]  /*7210*/  @!P2 SYNCS.ARRIVE.TRANS64 RZ, [R14+URZ], R9 ;  /* 0x000000090effa9a7 */ /* 0x0001e6000800003f */
[----:B------:R-:W-:-:S13]  /*7220*/  ISETP.NE.AND P1, PT, R7, 0x2, PT ;  /* 0x000000020700780c */ /* 0x000fda0003f25270 */
[----:B0-----:R-:W-:Y:S05]  /*7230*/  @P1 BRA `(.L_x_167) ;  /* 0x0000000000041947 */ /* 0x001fea0003800000 */
[----:B------:R-:W-:Y:S01]  /*7240*/  BPT.TRAP 0x1 ;  /* 0x000000040000795c */ /* 0x000fe20000300000 */
.L_x_167:
[----:B------:R-:W-:Y:S05]  /*7250*/  @P0 BRA `(.L_x_168) ;  /* 0x0000000000040947 */ /* 0x000fea0003800000 */
[----:B------:R-:W-:Y:S01]  /*7260*/  BPT.TRAP 0x1 ;  /* 0x000000040000795c */ /* 0x000fe20000300000 */
.L_x_168:
[----:B------:R-:W-:Y:S01]  /*7270*/  IMAD R15, R6, 0x8000, R15 ;  /* 0x00008000060f7824 */ /* 0x000fe200078e020f */
[----:B------:R-:W-:Y:S01]  /*7280*/  R2UR UR34, R21 ;  /* 0x00000000152272ca */ /* 0x000fe200000e0000 */
[----:B------:R-:W-:Y:S01]  /*7290*/  VIADD R4, R4, 0xffffffff ;  /* 0xffffffff04047836 */ /* 0x000fe20000000000 */
[----:B------:R-:W-:Y:S01]  /*72a0*/  R2UR UR33, R14 ;  /* 0x000000000e2172ca */ /* 0x000fe200000e0000 */
[----:B------:R-:W-:Y:S01]  /*72b0*/  UIADD3 UR6, UP0, UR22, 0xf0, URZ ;  /* 0x000000f016067890 */ /* 0x000fe2000ff1e03f */
[----:B------:R-:W-:Y:S01]  /*72c0*/  R2UR UR8, R15 ;  /* 0x000000000f0872ca */ /* 0x000fe200000e0000 */
[----:B------:R-:W-:Y:S01]  /*72d0*/  UIADD3 UR30, UP1, UR22, 0x1f0, URZ ;  /* 0x000001f0161e7890 */ /* 0x000fe2000ff3e03f */
[----:B------:R-:W-:Y:S01]  /*72e0*/  R2UR UR35, R19 ;  /* 0x00000000132372ca */ /* 0x000fe200000e0000 */
[----:B------:R-:W-:Y:S01]  /*72f0*/  UIADD3.X UR7, URZ, UR23, URZ, UP0, !UPT ;  /* 0x000000173f077290 */ /* 0x000fe200087fe43f */
[----:B------:R-:W-:Y:S01]  /*7300*/  R2UR UR36, R8 ;  /* 0x00000000082472ca */ /* 0x000fe200000e0000 */
[----:B------:R-:W-:Y:S01]  /*7310*/  UIADD3.X UR31, URZ, UR23, URZ, UP1, !UPT ;  /* 0x000000173f1f7290 */ /* 0x000fe20008ffe43f */
[----:B------:R-:W-:Y:S01]  /*7320*/  R2UR UR19, R20 ;  /* 0x00000000141372ca */ /* 0x000fe200000e0000 */
[----:B------:R-:W-:Y:S01]  /*7330*/  VIADD R6, R6, 0x1 ;  /* 0x0000000106067836 */ /* 0x000fe20000000000 */
[----:B------:R-:W-:Y:S01]  /*7340*/  ISETP.GT.AND P3, PT, R4, 0x1, PT ;  /* 0x000000010400780c */ /* 0x000fe20003f64270 */
[----:B------:R-:W-:Y:S01]  /*7350*/  UIADD3 UR26, UR34, 0x40, URZ ;  /* 0x00000040221a7890 */ /* 0x000fe2000fffe03f */
[----:B------:R-:W-:Y:S01]  /*7360*/  VIADD R21, R21, 0x80 ;  /* 0x0000008015157836 */ /* 0x000fe20000000000 */
[----:B------:R-:W-:Y:S01]  /*7370*/  UMOV UR14, 0x0 ;  /* 0x00000000000e7882 */ /* 0x000fe20000000000 */
[----:B------:R-:W-:Y:S01]  /*7380*/  UMOV UR15, 0x10000000 ;  /* 0x10000000000f7882 */ /* 0x000fe20000000000 */
[----:B------:R-:W-:Y:S01]  /*7390*/  UIADD3 UR32, UR8, 0x180, URZ ;  /* 0x0000018008207890 */ /* 0x000fe2000fffe03f */
[----:B------:R-:W-:Y:S01]  /*73a0*/  ISETP.NE.AND P1, PT, R6, 0x6, PT ;  /* 0x000000060600780c */ /* 0x000fe20003f25270 */
[----:B------:R-:W-:-:S02]  /*73b0*/  UIADD3 UR24, UR8, 0x4180, URZ ;  /* 0x0000418008187890 */ /* 0x000fc4000fffe03f */
[----:B------:R-:W-:Y:S01]  /*73c0*/  UIADD3 UR16, UR8, 0x30180, URZ ;  /* 0x0003018008107890 */ /* 0x000fe2000fffe03f */
[----:B------:R-:W-:Y:S01]  /*73d0*/  SEL R14, RZ, 0x1, P1 ;  /* 0x00000001ff0e7807 */ /* 0x000fe20000800000 */
[----:B------:R-:W-:Y:S01]  /*73e0*/  UIADD3 UR8, UR8, 0x34180, URZ ;  /* 0x0003418008087890 */ /* 0x000fe2000fffe03f */
[----:B------:R-:W-:Y:S01]  /*73f0*/  SEL R6, R6, RZ, P1 ;  /* 0x000000ff06067207 */ /* 0x000fe20000800000 */
[----:B------:R-:W-:Y:S01]  /*7400*/  UMOV UR25, UR33 ;  /* 0x0000002100197c82 */ /* 0x000fe20008000000 */
[----:B------:R-:W-:Y:S01]  /*7410*/  UMOV UR27, UR35 ;  /* 0x00000023001b7c82 */ /* 0x000fe20008000000 */
[----:B------:R-:W-:Y:S01]  /*7420*/  UMOV UR28, UR36 ;  /* 0x00000024001c7c82 */ /* 0x000fe20008000000 */
[----:B------:R-:W-:Y:S01]  /*7430*/  UMOV UR17, UR33 ;  /* 0x0000002100117c82 */ /* 0x000fe20008000000 */
[----:B------:R-:W-:Y:S01]  /*7440*/  UMOV UR18, UR34 ;  /* 0x0000002200127c82 */ /* 0x000fe20008000000 */
[----:B------:R-:W-:Y:S01]  /*7450*/  UMOV UR20, UR36 ;  /* 0x0000002400147c82 */ /* 0x000fe20008000000 */
[----:B------:R0:W-:Y:S01]  /*7460*/  UTMALDG.3D [UR32], [UR6], desc[UR14] ;  /* 0x00000e20060075b4 */ /* 0x0001e20008011000 */
[----:B------:R-:W-:Y:S01]  /*7470*/  UMOV UR9, UR33 ;  /* 0x0000002100097c82 */ /* 0x000fe20008000000 */
[----:B------:R-:W-:Y:S01]  /*7480*/  UMOV UR11, UR19 ;  /* 0x00000013000b7c82 */ /* 0x000fe20008000000 */
[----:B------:R-:W-:Y:S01]  /*7490*/  UMOV UR12, UR36 ;  /* 0x00000024000c7c82 */ /* 0x000fe20008000000 */
[----:B------:R-:W-:Y:S01]  /*74a0*/  UMOV UR10, UR26 ;  /* 0x0000001a000a7c82 */ /* 0x000fe20008000000 */
[----:B------:R-:W-:Y:S01]  /*74b0*/  LOP3.LUT R5, R5, R14, RZ, 0x3c, !PT ;  /* 0x0000000e05057212 */ /* 0x000fe200078e3cff */
[----:B------:R0:W-:Y:S01]  /*74c0*/  UTMALDG.3D [UR24], [UR6], desc[UR14] ;  /* 0x00000e18060075b4 */ /* 0x0001e20008011000 */
[----:B------:R0:W-:Y:S01]  /*74d0*/  UTMALDG.3D [UR16], [UR30], desc[UR14] ;  /* 0x00000e101e0075b4 */ /* 0x0001e20008011000 */
[----:B------:R0:W-:Y:S02]  /*74e0*/  UTMALDG.3D [UR8], [UR30], desc[UR14] ;  /* 0x00000e081e0075b4 */ /* 0x0001e40008011000 */
[----:B0-----:R-:W-:Y:S05]  /*74f0*/  @P3 BRA `(.L_x_169) ;  /* 0xfffffffc00203947 */ /* 0x001fea000383ffff */
.L_x_165:
[----:B------:R-:W-:Y:S05]  /*7500*/  BSYNC B1 ;  /* 0x0000000000017941 */ /* 0x000fea0003800000 */
.L_x_164:
[----:B------:R-:W-:Y:S01]  /*7510*/  LOP3.LUT P3, RZ, R13, 0xff, RZ, 0xc0, !PT ;  /* 0x000000ff0dff7812 */ /* 0x000fe2000786c0ff */
[----:B------:R-:W-:Y:S01]  /*7520*/  IMAD.IADD R12, R3, 0x1, R12 ;  /* 0x00000001030c7824 */ /* 0x000fe200078e020c */
[----:B------:R-:W-:Y:S01]  /*7530*/  IADD3 R16, P4, R16, UR38, RZ ;  /* 0x0000002610107c10 */ /* 0x000fe2000ff9e0ff */
[----:B------:R-:W-:Y:S01]  /*7540*/  ULDC.64 UR6, c[0x0][0x650] ;  /* 0x0001940000067ab9 */ /* 0x000fe20000000a00 */
[----:B------:R-:W-:Y:S01]  /*7550*/  BSSY B1, `(.L_x_170) ;  /* 0x000006a000017945 */ /* 0x000fe20003800000 */
[----:B------:R-:W-:Y:S01]  /*7560*/  IMAD.MOV.U32 R19, RZ, RZ, -0x1 ;  /* 0xffffffffff137424 */ /* 0x000fe200078e00ff */
[----:B------:R-:W-:Y:S01]  /*7570*/  ISETP.GT.U32.AND P1, PT, R12, 0x5, PT ;  /* 0x000000050c00780c */ /* 0x000fe20003f24070 */
[----:B------:R-:W-:Y:S01]  /*7580*/  IMAD.MOV.U32 R20, RZ, RZ, -0x1 ;  /* 0xffffffffff147424 */ /* 0x000fe200078e00ff */
[----:B------:R-:W-:Y:S01]  /*7590*/  IADD3.X R17, R17, UR41, RZ, P4, !PT ;  /* 0x0000002911117c10 */ /* 0x000fe2000a7fe4ff */
[----:B------:R-:W-:Y:S01]  /*75a0*/  IMAD.MOV.U32 R8, RZ, RZ, -0x1 ;  /* 0xffffffffff087424 */ /* 0x000fe200078e00ff */
[----:B------:R-:W-:-:S02]  /*75b0*/  ISETP.LT.U32.AND P1, PT, R3, 0x6, P1 ;  /* 0x000000060300780c */ /* 0x000fc40000f21070 */
[----:B------:R-:W-:Y:S01]  /*75c0*/  PRMT R13, RZ, 0x7610, R13 ;  /* 0x00007610ff0d7816 */ /* 0x000fe2000000000d */
[----:B------:R-:W0:Y:S01]  /*75d0*/  @P3 S2R R5, SR_CgaCtaId ;  /* 0x0000000000053919 */ /* 0x000e220000008800 */
[----:B------:R-:W-:-:S04]  /*75e0*/  @P3 MOV R4, 0x400 ;  /* 0x0000040000043802 */ /* 0x000fc80000000f00 */
[----:B0-----:R-:W-:Y:S01]  /*75f0*/  @P3 LEA R6, R5, R4, 0x18 ;  /* 0x0000000405063211 */ /* 0x001fe200078ec0ff */
[----:B------:R-:W-:-:S03]  /*7600*/  IMAD.WIDE.U32 R4, R12, -0x55555555, RZ ;  /* 0xaaaaaaab0c047825 */ /* 0x000fc600078e00ff */
[----:B------:R0:W-:Y:S01]  /*7610*/  @P3 SYNCS.ARRIVE.TRANS64.A1T0 RZ, [R6+URZ+0x78], RZ ;  /* 0x000078ff06ff39a7 */ /* 0x0001e2000810003f */
[----:B------:R-:W-:Y:S02]  /*7620*/  ISETP.GE.U32.AND P3, PT, R3, 0x6, PT ;  /* 0x000000060300780c */ /* 0x000fe40003f66070 */
[----:B------:R-:W-:Y:S02]  /*7630*/  SHF.R.U32.HI R7, RZ, 0x2, R5 ;  /* 0x00000002ff077819 */ /* 0x000fe40000011605 */
[----:B------:R-:W-:Y:S02]  /*7640*/  SEL R5, RZ, 0x1, !P1 ;  /* 0x00000001ff057807 */ /* 0x000fe40004800000 */
[----:B------:R-:W-:Y:S01]  /*7650*/  ISETP.GE.U32.AND P1, PT, R16, UR6, PT ;  /* 0x0000000610007c0c */ /* 0x000fe2000bf26070 */
[----:B------:R-:W-:Y:S01]  /*7660*/  IMAD R12, R7, -0x6, R12 ;  /* 0xfffffffa070c7824 */ /* 0x000fe200078e020c */
[----:B------:R-:W-:Y:S02]  /*7670*/  LOP3.LUT R0, R0, R5, RZ, 0x3c, !PT ;  /* 0x0000000500007212 */ /* 0x000fe400078e3cff */
[----:B------:R-:W-:-:S02]  /*7680*/  ISETP.GE.U32.AND.EX P1, PT, R17, UR7, PT, P1 ;  /* 0x0000000711007c0c */ /* 0x000fc4000bf26110 */
[----:B------:R-:W-:Y:S02]  /*7690*/  PRMT R4, RZ, 0x7610, R4 ;  /* 0x00007610ff047816 */ /* 0x000fe40000000004 */
[----:B------:R-:W-:-:S09]  /*76a0*/  @P3 LOP3.LUT R0, R0, 0x1, R7, 0x78, !PT ;  /* 0x0000000100003812 */ /* 0x000fd200078e7807 */
[----:B0-----:R-:W-:Y:S05]  /*76b0*/  @P1 BRA `(.L_x_171) ;  /* 0x00000004004c1947 */ /* 0x001fea0003800000 */
[----:B------:R-:W-:Y:S01]  /*76c0*/  ULDC.64 UR6, c[0x0][0x628] ;  /* 0x00018a0000067ab9 */ /* 0x000fe20000000a00 */
[----:B------:R-:W0:Y:S01]  /*76d0*/  S2R R15, SR_CTAID.X ;  /* 0x00000000000f7919 */ /* 0x000e220000002500 */
[----:B------:R-:W-:Y:S01]  /*76e0*/  ISETP.NE.U32.AND P1, PT, RZ, UR6, PT ;  /* 0x00000006ff007c0c */ /* 0x000fe2000bf25070 */
[----:B------:R-:W-:Y:S01]  /*76f0*/  ULDC UR9, c[0x0][0x630] ;  /* 0x00018c0000097ab9 */ /* 0x000fe20000000800 */
[----:B------:R-:W-:Y:S01]  /*7700*/  IMAD.MOV.U32 R4, RZ, RZ, R16 ;  /* 0x000000ffff047224 */ /* 0x000fe200078e0010 */
[----:B------:R-:W1:Y:S01]  /*7710*/  S2R R14, SR_CTAID.Y ;  /* 0x00000000000e7919 */ /* 0x000e620000002600 */
[----:B------:R-:W-:Y:S01]  /*7720*/  ISETP.NE.AND.EX P1, PT, RZ, UR7, PT, P1 ;  /* 0x00000007ff007c0c */ /* 0x000fe2000bf25310 */
[----:B------:R-:W-:-:S12]  /*7730*/  IMAD.MOV.U32 R5, RZ, RZ, R17 ;  /* 0x000000ffff057224 */ /* 0x000fd800078e0011 */
[----:B------:R-:W-:Y:S05]  /*7740*/  @!P1 BRA `(.L_x_172) ;  /* 0x0000000000289947 */ /* 0x000fea0003800000 */
[----:B------:R-:W-:Y:S02]  /*7750*/  ULDC UR8, c[0x0][0x634] ;  /* 0x00018d0000087ab9 */ /* 0x000fe40000000800 */
[----:B------:R-:W-:-:S05]  /*7760*/  IADD3 R9, P1, R16, UR8, RZ ;  /* 0x0000000810097c10 */ /* 0x000fca000ff3e0ff */
[----:B------:R-:W-:-:S04]  /*7770*/  IMAD.X R19, RZ, RZ, R17, P1 ;  /* 0x000000ffff137224 */ /* 0x000fc800008e0611 */
[----:B------:R-:W-:-:S04]  /*7780*/  IMAD.WIDE.U32 R6, R19, UR6, RZ ;  /* 0x0000000613067c25 */ /* 0x000fc8000f8e00ff */
[----:B------:R-:W-:-:S04]  /*7790*/  IMAD.WIDE.U32 R6, P1, R9, UR7, R6 ;  /* 0x0000000709067c25 */ /* 0x000fc8000f820006 */
[----:B------:R-:W-:-:S04]  /*77a0*/  IMAD.WIDE.U32 R8, R9, UR6, RZ ;  /* 0x0000000609087c25 */ /* 0x000fc8000f8e00ff */
[----:B------:R-:W-:Y:S01]  /*77b0*/  IMAD.X R5, RZ, RZ, RZ, P1 ;  /* 0x000000ffff057224 */ /* 0x000fe200008e06ff */
[----:B------:R-:W-:Y:S01]  /*77c0*/  IADD3 RZ, P1, R9, R6, RZ ;  /* 0x0000000609ff7210 */ /* 0x000fe20007f3e0ff */
[----:B------:R-:W-:-:S04]  /*77d0*/  IMAD.MOV.U32 R4, RZ, RZ, R7 ;  /* 0x000000ffff047224 */ /* 0x000fc800078e0007 */
[----:B------:R-:W-:-:S08]  /*77e0*/  IMAD.WIDE.U32.X R4, R19, UR7, R4, P1 ;  /* 0x0000000713047c25 */ /* 0x000fd000088e0404 */
.L_x_172:
[--C-:B------:R-:W-:Y:S01]  /*77f0*/  SHF.R.U64 R8, R4, UR9, R5.reuse ;  /* 0x0000000904087c19 */ /* 0x100fe20008001205 */
[----:B------:R-:W-:Y:S01]  /*7800*/  ULDC.64 UR6, c[0x0][0x620] ;  /* 0x0001880000067ab9 */ /* 0x000fe20000000a00 */
[----:B------:R-:W-:Y:S01]  /*7810*/  SHF.R.U32.HI R4, RZ, UR9, R5 ;  /* 0x00000009ff047c19 */ /* 0x000fe20008011605 */
[----:B------:R-:W2:Y:S01]  /*7820*/  LDC R24, c[0x0][0x144] ;  /* 0x00005100ff187b82 */ /* 0x000ea20000000800 */
[----:B------:R-:W-:Y:S01]  /*7830*/  IADD3 R7, P1, RZ, -R8, RZ ;  /* 0x80000008ff077210 */ /* 0x000fe20007f3e0ff */
[----:B------:R-:W-:Y:S01]  /*7840*/  ULDC.64 UR10, c[0x0][0x640] ;  /* 0x00019000000a7ab9 */ /* 0x000fe20000000a00 */
[----:B0-----:R-:W-:Y:S01]  /*7850*/  I2FP.F32.U32 R9, R15 ;  /* 0x0000000f00097245 */ /* 0x001fe20000201000 */
[----:B------:R-:W-:Y:S02]  /*7860*/  ULDC UR8, c[0x0][0x608] ;  /* 0x0001820000087ab9 */ /* 0x000fe40000000800 */
[----:B------:R-:W-:Y:S01]  /*7870*/  IMAD.X R4, RZ, RZ, ~R4, P1 ;  /* 0x000000ffff047224 */ /* 0x000fe200008e0e04 */
[----:B------:R-:W-:Y:S01]  /*7880*/  ISETP.NE.U32.AND P1, PT, RZ, UR10, PT ;  /* 0x0000000aff007c0c */ /* 0x000fe2000bf25070 */
[----:B------:R-:W0:Y:S02]  /*7890*/  LDC R21, c[0x0][0x148] ;  /* 0x00005200ff157b82 */ /* 0x000e240000000800 */
[----:B------:R-:W-:Y:S01]  /*78a0*/  IMAD R6, R4, UR6, RZ ;  /* 0x0000000604067c24 */ /* 0x000fe2000f8e02ff */
[----:B------:R-:W-:Y:S01]  /*78b0*/  ISETP.NE.AND.EX P1, PT, RZ, UR11, PT, P1 ;  /* 0x0000000bff007c0c */ /* 0x000fe2000bf25310 */
[----:B------:R-:W-:Y:S01]  /*78c0*/  IMAD.WIDE.U32 R4, R7, UR6, R16 ;  /* 0x0000000607047c25 */ /* 0x000fe2000f8e0010 */
[----:B------:R-:W-:-:S03]  /*78d0*/  ULDC UR6, c[0x0][0x150] ;  /* 0x0000540000067ab9 */ /* 0x000fc60000000800 */
[----:B------:R-:W-:Y:S02]  /*78e0*/  IMAD R7, R7, UR7, R6 ;  /* 0x0000000707077c24 */ /* 0x000fe4000f8e0206 */
[----:B------:R-:W-:Y:S01]  /*78f0*/  FMUL R6, R9, UR6 ;  /* 0x0000000609067c20 */ /* 0x000fe20008400000 */
[----:B------:R-:W-:Y:S01]  /*7900*/  ULDC UR6, c[0x0][0x618] ;  /* 0x0001860000067ab9 */ /* 0x000fe20000000800 */
[----:B------:R-:W-:Y:S01]  /*7910*/  ULDC UR7, c[0x0][0x154] ;  /* 0x0000550000077ab9 */ /* 0x000fe20000000800 */
[----:B------:R-:W-:-:S03]  /*7920*/  IMAD.IADD R5, R5, 0x1, R7 ;  /* 0x0000000105057824 */ /* 0x000fc600078e0207 */
[----:B------:R-:W3:Y:S02]  /*7930*/  F2I.U32.TRUNC.NTZ R6, R6 ;  /* 0x0000000600067305 */ /* 0x000ee4000020f000 */
[----:B------:R-:W-:Y:S02]  /*7940*/  SHF.R.U64 R9, R4, UR6, R5 ;  /* 0x0000000604097c19 */ /* 0x000fe40008001205 */
[----:B-1----:R-:W-:-:S05]  /*7950*/  I2FP.F32.U32 R4, R14 ;  /* 0x0000000e00047245 */ /* 0x002fca0000201000 */
[----:B------:R-:W-:Y:S01]  /*7960*/  FMUL R22, R4, UR7 ;  /* 0x0000000704167c20 */ /* 0x000fe20008400000 */
[----:B------:R-:W-:Y:S01]  /*7970*/  SHF.R.U32.HI R4, RZ, UR6, R5 ;  /* 0x00000006ff047c19 */ /* 0x000fe20008011605 */
[----:B------:R-:W-:-:S03]  /*7980*/  ULDC UR6, c[0x0][0x658] ;  /* 0x0001960000067ab9 */ /* 0x000fc60000000800 */
[--C-:B------:R-:W-:Y:S01]  /*7990*/  SHF.R.U64 R20, R9, UR8, R4.reuse ;  /* 0x0000000809147c19 */ /* 0x100fe20008001204 */
[----:B------:R-:W1:Y:S01]  /*79a0*/  F2I.U32.TRUNC.NTZ R22, R22 ;  /* 0x0000001600167305 */ /* 0x000e62000020f000 */
[----:B------:R-:W-:Y:S01]  /*79b0*/  SHF.R.U32.HI R5, RZ, UR8, R4 ;  /* 0x00000008ff057c19 */ /* 0x000fe20008011604 */
[----:B---3--:R-:W-:-:S03]  /*79c0*/  IMAD.MOV R6, RZ, RZ, -R6 ;  /* 0x000000ffff067224 */ /* 0x008fc600078e0a06 */
[----:B------:R-:W-:Y:S01]  /*79d0*/  SHF.R.U64 R19, R20, UR6, R5 ;  /* 0x0000000614137c19 */ /* 0x000fe20008001205 */
[----:B--2---:R-:W-:Y:S01]  /*79e0*/  IMAD R15, R24, R6, R15 ;  /* 0x00000006180f7224 */ /* 0x004fe200078e020f */
[----:B------:R-:W-:-:S03]  /*79f0*/  SHF.R.U32.HI R23, RZ, UR6, R5 ;  /* 0x00000006ff177c19 */ /* 0x000fc60008011605 */
[----:B------:R-:W-:Y:S02]  /*7a00*/  IMAD.MOV.U32 R4, RZ, RZ, R19 ;  /* 0x000000ffff047224 */ /* 0x000fe400078e0013 */
[----:B------:R-:W-:Y:S01]  /*7a10*/  IMAD.MOV.U32 R5, RZ, RZ, R23 ;  /* 0x000000ffff057224 */ /* 0x000fe200078e0017 */
[----:B-1----:R-:W-:Y:S06]  /*7a20*/  @!P1 BRA `(.L_x_173) ;  /* 0x0000000000289947 */ /* 0x002fec0003800000 */
[----:B------:R-:W-:Y:S02]  /*7a30*/  ULDC UR6, c[0x0][0x64c] ;  /* 0x0001930000067ab9 */ /* 0x000fe40000000800 */
[----:B------:R-:W-:-:S05]  /*7a40*/  IADD3 R5, P1, R19, UR6, RZ ;  /* 0x0000000613057c10 */ /* 0x000fca000ff3e0ff */
[----:B------:R-:W-:-:S04]  /*7a50*/  IMAD.X R23, RZ, RZ, R23, P1 ;  /* 0x000000ffff177224 */ /* 0x000fc800008e0617 */
[----:B------:R-:W-:-:S04]  /*7a60*/  IMAD.WIDE.U32 R6, R23, UR10, RZ ;  /* 0x0000000a17067c25 */ /* 0x000fc8000f8e00ff */
[----:B------:R-:W-:-:S04]  /*7a70*/  IMAD.WIDE.U32 R6, P1, R5, UR11, R6 ;  /* 0x0000000b05067c25 */ /* 0x000fc8000f820006 */
[----:B------:R-:W-:-:S04]  /*7a80*/  IMAD.WIDE.U32 R4, R5, UR10, RZ ;  /* 0x0000000a05047c25 */ /* 0x000fc8000f8e00ff */
[----:B------:R-:W-:Y:S01]  /*7a90*/  IMAD.MOV.U32 R4, RZ, RZ, R7 ;  /* 0x000000ffff047224 */ /* 0x000fe200078e0007 */
[----:B------:R-:W-:Y:S01]  /*7aa0*/  IADD3 RZ, P3, R5, R6, RZ ;  /* 0x0000000605ff7210 */ /* 0x000fe20007f7e0ff */
[----:B------:R-:W-:-:S04]  /*7ab0*/  IMAD.X R5, RZ, RZ, RZ, P1 ;  /* 0x000000ffff057224 */ /* 0x000fc800008e06ff */
[----:B------:R-:W-:-:S08]  /*7ac0*/  IMAD.WIDE.U32.X R4, R23, UR11, R4, P3 ;  /* 0x0000000b17047c25 */ /* 0x000fd000098e0404 */
.L_x_173:
[----:B------:R-:W-:Y:S01]  /*7ad0*/  ISETP.NE.AND P1, PT, R2, 0x1, PT ;  /* 0x000000010200780c */ /* 0x000fe20003f25270 */
[----:B------:R-:W-:Y:S01]  /*7ae0*/  ULDC UR6, c[0x0][0x648] ;  /* 0x0001920000067ab9 */ /* 0x000fe20000000800 */
[----:B------:R-:W-:Y:S01]  /*7af0*/  LOP3.LUT R20, R20, UR5, RZ, 0xc0, !PT ;  /* 0x0000000514147c12 */ /* 0x000fe2000f8ec0ff */
[----:B------:R-:W-:Y:S01]  /*7b00*/  IMAD.MOV R22, RZ, RZ, -R22 ;  /* 0x000000ffff167224 */ /* 0x000fe200078e0a16 */
[----:B------:R-:W-:Y:S01]  /*7b10*/  SHF.R.U64 R5, R4, UR6, R5 ;  /* 0x0000000604057c19 */ /* 0x000fe20008001205 */
[----:B------:R-:W-:Y:S01]  /*7b20*/  ULDC UR6, c[0x0][0x638] ;  /* 0x00018e0000067ab9 */ /* 0x000fe20000000800 */
[----:B------:R-:W-:Y:S01]  /*7b30*/  LOP3.LUT R6, R9, UR4, RZ, 0xc0, !PT ;  /* 0x0000000409067c12 */ /* 0x000fe2000f8ec0ff */
[----:B------:R-:W-:Y:S02]  /*7b40*/  ULDC UR7, c[0x0][0x610] ;  /* 0x0001840000077ab9 */ /* 0x000fe40000000800 */
[----:B------:R-:W-:Y:S02]  /*7b50*/  IMAD.MOV R4, RZ, RZ, -R5 ;  /* 0x000000ffff047224 */ /* 0x000fe400078e0a05 */
[----:B------:R-:W-:-:S02]  /*7b60*/  IMAD R20, R5, UR13, R20 ;  /* 0x0000000d05147c24 */ /* 0x000fc4000f8e0214 */
[----:B0-----:R-:W-:Y:S02]  /*7b70*/  @P1 IMAD R15, R21, R22, R14 ;  /* 0x00000016150f1224 */ /* 0x001fe400078e020e */
[----:B------:R-:W-:Y:S01]  /*7b80*/  IMAD R19, R4, UR6, R19 ;  /* 0x0000000604137c24 */ /* 0x000fe2000f8e0213 */
[----:B------:R-:W-:Y:S01]  /*7b90*/  ULDC UR6, c[0x0][0x600] ;  /* 0x0001800000067ab9 */ /* 0x000fe20000000800 */
[----:B------:R-:W-:Y:S02]  /*7ba0*/  IMAD R15, R20, UR7, R15 ;  /* 0x00000007140f7c24 */ /* 0x000fe4000f8e020f */
[----:B------:R-:W-:Y:S02]  /*7bb0*/  IMAD R6, R19, UR6, R6 ;  /* 0x0000000613067c24 */ /* 0x000fe4000f8e0206 */
[----:B------:R-:W-:-:S03]  /*7bc0*/  IMAD.MOV.U32 R4, RZ, RZ, 0x1 ;  /* 0x00000001ff047424 */ /* 0x000fc600078e00ff */
[----:B------:R-:W-:Y:S02]  /*7bd0*/  SEL R20, R6, R15, !P1 ;  /* 0x0000000f06147207 */ /* 0x000fe40004800000 */
[----:B------:R-:W-:-:S07]  /*7be0*/  SEL R19, R15, R6, !P1 ;  /* 0x000000060f137207 */ /* 0x000fce0004800000 */
.L_x_171:
[----:B------:R-:W-:Y:S05]  /*7bf0*/  BSYNC B1 ;  /* 0x0000000000017941 */ /* 0x000fea0003800000 */
.L_x_170:
[----:B------:R-:W-:-:S13]  /*7c00*/  LOP3.LUT P1, RZ, R4, 0xff, RZ, 0xc0, !PT ;  /* 0x000000ff04ff7812 */ /* 0x000fda000782c0ff */
[----:B------:R-:W-:Y:S05]  /*7c10*/  @P1 BRA `(.L_x_174) ;  /* 0xfffffff400241947 */ /* 0x000fea000383ffff */
[----:B------:R-:W-:Y:S05]  /*7c20*/  BSYNC B0 ;  /* 0x0000000000007941 */ /* 0x000fea0003800000 */
.L_x_162:
[----:B------:R-:W-:-:S03]  /*7c30*/  UMOV UR6, 0xffffffff ;  /* 0xffffffff00067882 */ /* 0x000fc60000000000 */
[----:B------:R-:W-:Y:S05]  /*7c40*/  BRA.DIV UR6, `(.L_x_175) ;  /* 0x0000000606607947 */ /* 0x000fea000b800000 */
[----:B------:R-:W-:-:S13]  /*7c50*/  ELECT P6, URZ, PT ;  /* 0x00000000003f782f */ /* 0x000fda00038c0000 */
.L_x_191:
[----:B------:R-:W-:Y:S04]  /*7c60*/  BSSY B0, `(.L_x_176) ;  /* 0x000003d000007945 */ /* 0x000fe80003800000 */
[----:B------:R-:W-:Y:S05]  /*7c70*/  @!P6 BRA `(.L_x_177) ;  /* 0x0000000000ece947 */ /* 0x000fea0003800000 */
[----:B------:R-:W-:-:S04]  /*7c80*/  LOP3.LUT R18, R18, 0x2, RZ, 0xfc, !PT ;  /* 0x0000000212127812 */ /* 0x000fc800078efcff */
[----:B------:R-:W-:-:S13]  /*7c90*/  ISETP.NE.AND P0, PT, R18, 0x3, PT ;  /* 0x000000031200780c */ /* 0x000fda0003f05270 */
[----:B------:R-:W-:Y:S05]  /*7ca0*/  @!P0 BRA `(.L_x_178) ;  /* 0x0000000000048947 */ /* 0x000fea0003800000 */
[----:B------:R-:W-:Y:S01]  /*7cb0*/  BPT.TRAP 0x1 ;  /* 0x000000040000795c */ /* 0x000fe20000300000 */
.L_x_178:
[----:B------:R-:W0:Y:S01]  /*7cc0*/  S2R R3, SR_CgaCtaId ;  /* 0x0000000000037919 */ /* 0x000e220000008800 */
[----:B------:R-:W-:-:S04]  /*7cd0*/  MOV R2, 0x400 ;  /* 0x0000040000027802 */ /* 0x000fc80000000f00 */
[----:B0-----:R-:W-:Y:S02]  /*7ce0*/  LEA R3, R3, R2, 0x18 ;  /* 0x0000000203037211 */ /* 0x001fe400078ec0ff */
[----:B------:R-:W-:-:S03]  /*7cf0*/  SHF.L.U32 R2, R0, 0x1f, RZ ;  /* 0x0000001f00027819 */ /* 0x000fc600000006ff */
[----:B------:R-:W-:-:S04]  /*7d00*/  VIADD R3, R3, 0x30 ;  /* 0x0000003003037836 */ /* 0x000fc80000000000 */
[C---:B------:R-:W-:Y:S02]  /*7d10*/  IMAD R7, R12.reuse, 0x8, R3 ;  /* 0x000000080c077824 */ /* 0x040fe400078e0203 */
[----:B------:R-:W-:Y:S02]  /*7d20*/  VIADD R12, R12, 0x1 ;  /* 0x000000010c0c7836 */ /* 0x000fe40000000000 */
[----:B------:R-:W0:Y:S03]  /*7d30*/  SYNCS.PHASECHK.TRANS64.TRYWAIT P0, [R7+URZ], R2 ;  /* 0x00000002070075a7 */ /* 0x000e26000800017f */
[----:B------:R-:W-:-:S04]  /*7d40*/  ISETP.NE.AND P1, PT, R12, 0x6, PT ;  /* 0x000000060c00780c */ /* 0x000fc80003f25270 */
[----:B------:R-:W-:Y:S02]  /*7d50*/  SEL R5, RZ, 0x1, P1 ;  /* 0x00000001ff057807 */ /* 0x000fe40000800000 */
[----:B------:R-:W-:Y:S02]  /*7d60*/  SEL R12, R12, RZ, P1 ;  /* 0x000000ff0c0c7207 */ /* 0x000fe40000800000 */
[----:B------:R-:W-:-:S03]  /*7d70*/  LOP3.LUT R5, R0, R5, RZ, 0x3c, !PT ;  /* 0x0000000500057212 */ /* 0x000fc600078e3cff */
[----:B------:R-:W-:Y:S01]  /*7d80*/  IMAD R9, R12, 0x8, R3 ;  /* 0x000000080c097824 */ /* 0x000fe200078e0203 */
[----:B------:R-:W-:Y:S01]  /*7d90*/  SHF.L.U32 R4, R5, 0x1f, RZ ;  /* 0x0000001f05047819 */ /* 0x000fe200000006ff */
[----:B0-----:R-:W-:Y:S06]  /*7da0*/  @!P0 BRA `(.L_x_179) ;  /* 0x0000000400288947 */ /* 0x001fec0003800000 */
.L_x_192:
[----:B------:R-:W1:Y:S01]  /*7db0*/  SYNCS.PHASECHK.TRANS64.TRYWAIT P0, [R9+URZ], R4 ;  /* 0x00000004090075a7 */ /* 0x000e62000800017f */
[----:B------:R-:W-:-:S05]  /*7dc0*/  VIADD R0, R12, 0x1 ;  /* 0x000000010c007836 */ /* 0x000fca0000000000 */
[----:B------:R-:W-:-:S04]  /*7dd0*/  ISETP.NE.AND P1, PT, R0, 0x6, PT ;  /* 0x000000060000780c */ /* 0x000fc80003f25270 */
[----:B0-----:R-:W-:Y:S02]  /*7de0*/  SEL R2, RZ, 0x1, P1 ;  /* 0x00000001ff027807 */ /* 0x001fe40000800000 */
[----:B------:R-:W-:Y:S02]  /*7df0*/  SEL R0, R0, RZ, P1 ;  /* 0x000000ff00007207 */ /* 0x000fe40000800000 */
[----:B------:R-:W-:-:S03]  /*7e00*/  LOP3.LUT R7, R5, R2, RZ, 0x3c, !PT ;  /* 0x0000000205077212 */ /* 0x000fc600078e3cff */
[----:B------:R-:W-:Y:S01]  /*7e10*/  IMAD R6, R0, 0x8, R3 ;  /* 0x0000000800067824 */ /* 0x000fe200078e0203 */
[----:B------:R-:W-:Y:S01]  /*7e20*/  SHF.L.U32 R5, R7, 0x1f, RZ ;  /* 0x0000001f07057819 */ /* 0x000fe200000006ff */
[----:B-1----:R-:W-:Y:S06]  /*7e30*/  @!P0 BRA `(.L_x_180) ;  /* 0x0000000400188947 */ /* 0x002fec0003800000 */
.L_x_193:
[----:B------:R-:W1:Y:S01]  /*7e40*/  SYNCS.PHASECHK.TRANS64.TRYWAIT P0, [R6+URZ], R5 ;  /* 0x00000005060075a7 */ /* 0x000e62000800017f */
[----:B------:R-:W-:-:S05]  /*7e50*/  VIADD R0, R0, 0x1 ;  /* 0x0000000100007836 */ /* 0x000fca0000000000 */
[----:B------:R-:W-:-:S04]  /*7e60*/  ISETP.NE.AND P1, PT, R0, 0x6, PT ;  /* 0x000000060000780c */ /* 0x000fc80003f25270 */
[----:B------:R-:W-:Y:S02]  /*7e70*/  SEL R2, RZ, 0x1, P1 ;  /* 0x00000001ff027807 */ /* 0x000fe40000800000 */
[----:B------:R-:W-:Y:S02]  /*7e80*/  SEL R0, R0, RZ, P1 ;  /* 0x000000ff00007207 */ /* 0x000fe40000800000 */
[----:B------:R-:W-:-:S03]  /*7e90*/  LOP3.LUT R7, R7, R2, RZ, 0x3c, !PT ;  /* 0x0000000207077212 */ /* 0x000fc600078e3cff */
[----:B0-----:R-:W-:Y:S01]  /*7ea0*/  IMAD R9, R0, 0x8, R3 ;  /* 0x0000000800097824 */ /* 0x001fe200078e0203 */
[----:B------:R-:W-:Y:S01]  /*7eb0*/  SHF.L.U32 R4, R7, 0x1f, RZ ;  /* 0x0000001f07047819 */ /* 0x000fe200000006ff */
[----:B-1----:R-:W-:Y:S06]  /*7ec0*/  @!P0 BRA `(.L_x_181) ;  /* 0x0000000400088947 */ /* 0x002fec0003800000 */
.L_x_194:
        /* <DEDUP_REMOVED lines=9> */
.L_x_195:
[----:B------:R-:W1:Y:S01]  /*7f60*/  SYNCS.PHASECHK.TRANS64.TRYWAIT P0, [R6+URZ], R5 ;  /* 0x00000005060075a7 */ /* 0x000e62000800017f */
[----:B------:R-:W-:-:S05]  /*7f70*/  VIADD R0, R0, 0x1 ;  /* 0x0000000100007836 */ /* 0x000fca0000000000 */
[----:B------:R-:W-:-:S04]  /*7f80*/  ISETP.NE.AND P1, PT, R0, 0x6, PT ;  /* 0x000000060000780c */ /* 0x000fc80003f25270 */
[----:B------:R-:W-:Y:S02]  /*7f90*/  SEL R2, RZ, 0x1, P1 ;  /* 0x00000001ff027807 */ /* 0x000fe40000800000 */
[----:B------:R-:W-:Y:S02]  /*7fa0*/  SEL R0, R0, RZ, P1 ;  /* 0x000000ff00007207 */ /* 0x000fe40000800000 */
[----:B------:R-:W-:Y:S01]  /*7fb0*/  LOP3.LUT R2, R7, R2, RZ, 0x3c, !PT ;  /* 0x0000000207027212 */ /* 0x000fe200078e3cff */
[----:B-1----:R-:W-:Y:S06]  /*7fc0*/  @!P0 BRA `(.L_x_183) ;  /* 0x0000000000f08947 */ /* 0x002fec0003800000 */
.L_x_196:
[----:B------:R-:W-:Y:S01]  /*7fd0*/  IMAD R3, R0, 0x8, R3 ;  /* 0x0000000800037824 */ /* 0x000fe200078e0203 */
[----:B------:R-:W-:-:S07]  /*7fe0*/  SHF.L.U32 R0, R2, 0x1f, RZ ;  /* 0x0000001f02007819 */ /* 0x000fce00000006ff */
.L_x_184:
[----:B--2---:R2:W3:Y:S02]  /*7ff0*/  SYNCS.PHASECHK.TRANS64.TRYWAIT P0, [R3+URZ], R0 ;  /* 0x00000000030075a7 */ /* 0x0044e4000800017f */
[----:B---3--:R-:W-:Y:S05]  /*8000*/  @!P0 NANOSLEEP.SYNCS 0x989680 ;  /* 0x009896800000895d */ /* 0x008fea0003900000 */
[----:B------:R-:W3:Y:S02]  /*8010*/  @!P0 SYNCS.PHASECHK.TRANS64 P0, [R3+URZ], R0 ;  /* 0x00000000030085a7 */ /* 0x000ee4000800007f */
[----:B---3--:R-:W-:Y:S05]  /*8020*/  @!P0 BRA `(.L_x_184) ;  /* 0xfffffffc00f08947 */ /* 0x008fea000383ffff */
.L_x_177:
[----:B------:R-:W-:Y:S05]  /*8030*/  BSYNC B0 ;  /* 0x0000000000007941 */ /* 0x000fea0003800000 */
.L_x_176:
[----:B------:R-:W-:Y:S05]  /*8040*/  EXIT ;  /* 0x000000000000794d */ /* 0x000fea0003800000 */
.L_x_17:
[----:B-1----:R1:W2:Y:S02]  /*8050*/  SYNCS.PHASECHK.TRANS64.TRYWAIT P1, [R3+URZ], R0 ;  /* 0x00000000030075a7 */ /* 0x0022a4000802017f */
[----:B--2---:R-:W-:Y:S05]  /*8060*/  @!P1 NANOSLEEP.SYNCS 0x989680 ;  /* 0x009896800000995d */ /* 0x004fea0003900000 */
[----:B------:R-:W2:Y:S02]  /*8070*/  @!P1 SYNCS.PHASECHK.TRANS64 P1, [R3+URZ], R0 ;  /* 0x00000000030095a7 */ /* 0x000ea4000802007f */
[----:B--2---:R-:W-:Y:S05]  /*8080*/  @!P1 BRA `(.L_x_17) ;  /* 0xfffffffc00f09947 */ /* 0x004fea000383ffff */
[----:B------:R-:W-:Y:S05]  /*8090*/  BRA `(.L_x_16) ;  /* 0xffffff9400147947 */ /* 0x000fea000383ffff */
.L_x_22:
[----:B-1----:R-:W-:-:S04]  /*80a0*/  IMAD.U32 R4, RZ, RZ, UR8 ;  /* 0x00000008ff047e24 */ /* 0x002fc8000f8e00ff */
[----:B------:R1:W2:Y:S03]  /*80b0*/  SYNCS.PHASECHK.TRANS64.TRYWAIT P1, [R4+URZ], R3 ;  /* 0x00000003040075a7 */ /* 0x0002a6000802017f */
[----:B--2---:R-:W-:Y:S05]  /*80c0*/  @!P1 NANOSLEEP.SYNCS 0x989680 ;  /* 0x009896800000995d */ /* 0x004fea0003900000 */
[----:B------:R-:W2:Y:S02]  /*80d0*/  @!P1 SYNCS.PHASECHK.TRANS64 P1, [R4+URZ], R3 ;  /* 0x00000003040095a7 */ /* 0x000ea4000802007f */
[----:B--2---:R-:W-:Y:S05]  /*80e0*/  @!P1 BRA `(.L_x_22) ;  /* 0xfffffffc00ec9947 */ /* 0x004fea000383ffff */
[----:B------:R-:W-:Y:S05]  /*80f0*/  BRA `(.L_x_21) ;  /* 0xffffff9800507947 */ /* 0x000fea000383ffff */
.L_x_163:
[----:B------:R-:W-:Y:S01]  /*8100*/  BSSY B1, `(.L_x_185) ;  /* 0x0000006000017945 */ /* 0x000fe20003800000 */
[----:B------:R-:W-:-:S07]  /*8110*/  IMAD.MOV.U32 R15, RZ, RZ, -0x1 ;  /* 0xffffffffff0f7424 */ /* 0x000fce00078e00ff */
[----:B------:R-:W-:Y:S05]  /*8120*/  WARPSYNC.COLLECTIVE R15, `(.L_x_186) ;  /* 0x000000000f0c7348 */ /* 0x000fea0003c00000 */
[----:B------:R-:W-:Y:S02]  /*8130*/  ELECT P6, UR62, PT ;  /* 0x00000000003e782f */ /* 0x000fe400038c0000 */
[----:B------:R-:W-:Y:S01]  /*8140*/  MOV R14, UR62 ;  /* 0x0000003e000e7c02 */ /* 0x000fe20008000f00 */
[----:B------:R-:W-:Y:S10]  /*8150*/  ENDCOLLECTIVE ;  /* 0x000000000000791b */ /* 0x000ff40003800000 */
.L_x_186:
[----:B------:R-:W-:Y:S05]  /*8160*/  BSYNC B1 ;  /* 0x0000000000017941 */ /* 0x000fea0003800000 */
.L_x_185:
[----:B------:R-:W-:Y:S05]  /*8170*/  BRA `(.L_x_187) ;  /* 0xffffffec00d87947 */ /* 0x000fea000383ffff */
.L_x_166:
[----:B0-----:R0:W1:Y:S02]  /*8180*/  SYNCS.PHASECHK.TRANS64.TRYWAIT P1, [R14+URZ+0x30], R7 ;  /* 0x000030070e0075a7 */ /* 0x001064000802017f */
[----:B-1----:R-:W-:Y:S05]  /*8190*/  @!P1 NANOSLEEP.SYNCS 0x989680 ;  /* 0x009896800000995d */ /* 0x002fea0003900000 */
[----:B------:R-:W1:Y:S02]  /*81a0*/  @!P1 SYNCS.PHASECHK.TRANS64 P1, [R14+URZ+0x30], R7 ;  /* 0x000030070e0095a7 */ /* 0x000e64000802007f */
[----:B-1----:R-:W-:Y:S05]  /*81b0*/  @!P1 BRA `(.L_x_166) ;  /* 0xfffffffc00f09947 */ /* 0x002fea000383ffff */
[----:B------:R-:W-:Y:S05]  /*81c0*/  BRA `(.L_x_188) ;  /* 0xfffffff0000c7947 */ /* 0x000fea000383ffff */
.L_x_175:
[----:B------:R-:W-:Y:S01]  /*81d0*/  BSSY B0, `(.L_x_189) ;  /* 0x0000006000007945 */ /* 0x000fe20003800000 */
[----:B------:R-:W-:-:S07]  /*81e0*/  IMAD.MOV.U32 R15, RZ, RZ, -0x1 ;  /* 0xffffffffff0f7424 */ /* 0x000fce00078e00ff */
[----:B------:R-:W-:Y:S05]  /*81f0*/  WARPSYNC.COLLECTIVE R15, `(.L_x_190) ;  /* 0x000000000f0c7348 */ /* 0x000fea0003c00000 */
[----:B------:R-:W-:Y:S02]  /*8200*/  ELECT P6, UR62, PT ;  /* 0x00000000003e782f */ /* 0x000fe400038c0000 */
[----:B------:R-:W-:Y:S01]  /*8210*/  MOV R14, UR62 ;  /* 0x0000003e000e7c02 */ /* 0x000fe20008000f00 */
[----:B------:R-:W-:Y:S10]  /*8220*/  ENDCOLLECTIVE ;  /* 0x000000000000791b */ /* 0x000ff40003800000 */
.L_x_190:
[----:B------:R-:W-:Y:S05]  /*8230*/  BSYNC B0 ;  /* 0x0000000000007941 */ /* 0x000fea0003800000 */
.L_x_189:
[----:B------:R-:W-:Y:S05]  /*8240*/  BRA `(.L_x_191) ;  /* 0xfffffff800847947 */ /* 0x000fea000383ffff */
.L_x_179:
[----:B0-----:R0:W1:Y:S02]  /*8250*/  SYNCS.PHASECHK.TRANS64.TRYWAIT P0, [R7+URZ], R2 ;  /* 0x00000002070075a7 */ /* 0x001064000800017f */
[----:B-1----:R-:W-:Y:S05]  /*8260*/  @!P0 NANOSLEEP.SYNCS 0x989680 ;  /* 0x009896800000895d */ /* 0x002fea0003900000 */
[----:B------:R-:W1:Y:S02]  /*8270*/  @!P0 SYNCS.PHASECHK.TRANS64 P0, [R7+URZ], R2 ;  /* 0x00000002070085a7 */ /* 0x000e64000800007f */
[----:B-1----:R-:W-:Y:S05]  /*8280*/  @!P0 BRA `(.L_x_179) ;  /* 0xfffffffc00f08947 */ /* 0x002fea000383ffff */
[----:B------:R-:W-:Y:S05]  /*8290*/  BRA `(.L_x_192) ;  /* 0xfffffff800c47947 */ /* 0x000fea000383ffff */
.L_x_180:
[----:B0-----:R0:W1:Y:S02]  /*82a0*/  SYNCS.PHASECHK.TRANS64.TRYWAIT P0, [R9+URZ], R4 ;  /* 0x00000004090075a7 */ /* 0x001064000800017f */
[----:B-1----:R-:W-:Y:S05]  /*82b0*/  @!P0 NANOSLEEP.SYNCS 0x989680 ;  /* 0x009896800000895d */ /* 0x002fea0003900000 */
[----:B------:R-:W1:Y:S02]  /*82c0*/  @!P0 SYNCS.PHASECHK.TRANS64 P0, [R9+URZ], R4 ;  /* 0x00000004090085a7 */ /* 0x000e64000800007f */
[----:B-1----:R-:W-:Y:S05]  /*82d0*/  @!P0 BRA `(.L_x_180) ;  /* 0xfffffffc00f08947 */ /* 0x002fea000383ffff */
[----:B------:R-:W-:Y:S05]  /*82e0*/  BRA `(.L_x_193) ;  /* 0xfffffff800d47947 */ /* 0x000fea000383ffff */
.L_x_181:
[----:B0-----:R0:W1:Y:S02]  /*82f0*/  SYNCS.PHASECHK.TRANS64.TRYWAIT P0, [R6+URZ], R5 ;  /* 0x00000005060075a7 */ /* 0x001064000800017f */
[----:B-1----:R-:W-:Y:S05]  /*8300*/  @!P0 NANOSLEEP.SYNCS 0x989680 ;  /* 0x009896800000895d */ /* 0x002fea0003900000 */
[----:B------:R-:W1:Y:S02]  /*8310*/  @!P0 SYNCS.PHASECHK.TRANS64 P0, [R6+URZ], R5 ;  /* 0x00000005060085a7 */ /* 0x000e64000800007f */
[----:B-1----:R-:W-:Y:S05]  /*8320*/  @!P0 BRA `(.L_x_181) ;  /* 0xfffffffc00f08947 */ /* 0x002fea000383ffff */
[----:B------:R-:W-:Y:S05]  /*8330*/  BRA `(.L_x_194) ;  /* 0xfffffff800e47947 */ /* 0x000fea000383ffff */
.L_x_182:
[----:B0-----:R0:W1:Y:S02]  /*8340*/  SYNCS.PHASECHK.TRANS64.TRYWAIT P0, [R9+URZ], R4 ;  /* 0x00000004090075a7 */ /* 0x001064000800017f */
[----:B-1----:R-:W-:Y:S05]  /*8350*/  @!P0 NANOSLEEP.SYNCS 0x989680 ;  /* 0x009896800000895d */ /* 0x002fea0003900000 */
[----:B------:R-:W1:Y:S02]  /*8360*/  @!P0 SYNCS.PHASECHK.TRANS64 P0, [R9+URZ], R4 ;  /* 0x00000004090085a7 */ /* 0x000e64000800007f */
[----:B-1----:R-:W-:Y:S05]  /*8370*/  @!P0 BRA `(.L_x_182) ;  /* 0xfffffffc00f08947 */ /* 0x002fea000383ffff */
[----:B------:R-:W-:Y:S05]  /*8380*/  BRA `(.L_x_195) ;  /* 0xfffffff800f47947 */ /* 0x000fea000383ffff */
.L_x_183:
[----:B-1----:R1:W2:Y:S02]  /*8390*/  SYNCS.PHASECHK.TRANS64.TRYWAIT P0, [R6+URZ], R5 ;  /* 0x00000005060075a7 */ /* 0x0022a4000800017f */
[----:B--2---:R-:W-:Y:S05]  /*83a0*/  @!P0 NANOSLEEP.SYNCS 0x989680 ;  /* 0x009896800000895d */ /* 0x004fea0003900000 */
[----:B------:R-:W2:Y:S02]  /*83b0*/  @!P0 SYNCS.PHASECHK.TRANS64 P0, [R6+URZ], R5 ;  /* 0x00000005060085a7 */ /* 0x000ea4000800007f */
[----:B--2---:R-:W-:Y:S05]  /*83c0*/  @!P0 BRA `(.L_x_183) ;  /* 0xfffffffc00f08947 */ /* 0x004fea000383ffff */
[----:B------:R-:W-:Y:S05]  /*83d0*/  BRA `(.L_x_196) ;  /* 0xfffffff800fc7947 */ /* 0x000fea000383ffff */
.L_x_197:
[----:B------:R-:W-:-:S00]  /*83e0*/  BRA `(.L_x_197) ;  /* 0xfffffffc00fc7947 */ /* 0x000fc0000383ffff */
[----:B------:R-:W-:-:S00]  /*83f0*/  NOP ;  /* 0x0000000000007918 */ /* 0x000fc00000000000 */
        /* <DEDUP_REMOVED lines=8> */
.L_x_198:


//--------------------- .nv.global.init           --------------------------
	.section	.nv.global.init,"aw",@progbits
.nv.global.init:
	.type		$str$22,@object
	.size		$str$22,($str$23 - $str$22)
$str$22:
        /*0000*/ 	.byte	0x6b, 0x5f, 0x74, 0x69, 0x6c, 0x65, 0x5f, 0x63, 0x6f, 0x75, 0x6e, 0x74, 0x20, 0x3e, 0x3d, 0x20
        /*0010*/ 	.byte	0x31, 0x00
	.type		$str$23,@object
	.size		$str$23,(__unnamed_1 - $str$23)
$str$23:
        /*0012*/ 	.byte	0x2f, 0x74, 0x6d, 0x70, 0x2f, 0x63, 0x75, 0x74, 0x6c, 0x61, 0x73, 0x73, 0x5f, 0x73, 0x77, 0x65
        /*0022*/ 	.byte	0x65, 0x70, 0x5f, 0x73, 0x72, 0x63, 0x2f, 0x69, 0x6e, 0x63, 0x6c, 0x75, 0x64, 0x65, 0x2f, 0x63
        /*0032*/ 	.byte	0x75, 0x74, 0x6c, 0x61, 0x73, 0x73, 0x2f, 0x67, 0x65, 0x6d, 0x6d, 0x2f, 0x63, 0x6f, 0x6c, 0x6c
        /*0042*/ 	.byte	0x65, 0x63, 0x74, 0x69, 0x76, 0x65, 0x2f, 0x73, 0x6d, 0x39, 0x30, 0x5f, 0x6d, 0x6d, 0x61, 0x5f
        /*0052*/ 	.byte	0x74, 0x6d, 0x61, 0x5f, 0x67, 0x6d, 0x6d, 0x61, 0x5f, 0x73, 0x73, 0x5f, 0x77, 0x61, 0x72, 0x70
        /*0062*/ 	.byte	0x73, 0x70, 0x65, 0x63, 0x69, 0x61, 0x6c, 0x69, 0x7a, 0x65, 0x64, 0x2e, 0x68, 0x70, 0x70, 0x00
	.type		__unnamed_1,@object
	.size		__unnamed_1,(.L_0 - __unnamed_1)
__unnamed_1:
        /*0072*/ 	.byte	0x76, 0x6f, 0x69, 0x64, 0x20, 0x63, 0x75, 0x74, 0x6c, 0x61, 0x73, 0x73, 0x3a, 0x3a, 0x67, 0x65
        /* <DEDUP_REMOVED lines=180> */
        /*0bc2*/ 	.byte	0x74, 0x69, 0x74, 0x79, 0x5d, 0x00
.L_0:


//--------------------- .nv.shared._ZN7cutlass13device_kernelINS_4gemm6kernel13GemmUniversalIN4cute5tupleIJiiiiEEENS1_10collective13CollectiveMmaINS1_34MainloopSm90TmaGmmaWarpSpecializedILi6ENS5_IJNS4_1CILi1EEESB_SB_EEENS1_35KernelTmaWarpSpecializedCooperativeEEENS5_IJNSA_ILi128EEESF_SF_EEENS_10bfloat16_tENS5_IJlSB_lEEESH_SI_NS4_8TiledMMAINS4_8MMA_AtomIJNS4_4SM904GMMA28MMA_64x128x16_F32BF16BF16_SSILNSM_5MajorE0ELSO_0ELNSM_7ScaleInE1ELSP_1EEEEEENS4_6LayoutINS5_IJNSA_ILi2EEESB_SB_EEENS5_IJSB_NSA_ILi0EEESV_EEEEENS5_IJNS4_10UnderscoreESY_SY_EEEEENS4_13SM90_TMA_LOADENS4_14ComposedLayoutINS4_7SwizzleILi3ELi4ELi3EEENS4_18smem_ptr_flag_bitsILi16EEENSS_INS5_IJNSA_ILi8EEENSA_ILi64EEEEEENS5_IJS18_SB_EEEEEEEvNS4_8identityES11_S1C_vS1D_EENS_8epilogue10collective6detail29Sm90TmaWarpSpecializedAdapterINS1G_15DefaultEpilogueISH_SI_SI_NS1F_6thread17LinearCombinationISH_Li1EffLNS1K_9ScaleType4KindE0ELNS_15FloatRoundStyleE2ESH_EENS1_15EpilogueDefaultEEEEEvvEEEEvNT_6ParamsE --------------------------
	.section	.nv.shared._ZN7cutlass13device_kernelINS_4gemm6kernel13GemmUniversalIN4cute5tupleIJiiiiEEENS1_10collective13CollectiveMmaINS1_34MainloopSm90TmaGmmaWarpSpecializedILi6ENS5_IJNS4_1CILi1EEESB_SB_EEENS1_35KernelTmaWarpSpecializedCooperativeEEENS5_IJNSA_ILi128EEESF_SF_EEENS_10bfloat16_tENS5_IJlSB_lEEESH_SI_NS4_8TiledMMAINS4_8MMA_AtomIJNS4_4SM904GMMA28MMA_64x128x16_F32BF16BF16_SSILNSM_5MajorE0ELSO_0ELNSM_7ScaleInE1ELSP_1EEEEEENS4_6LayoutINS5_IJNSA_ILi2EEESB_SB_EEENS5_IJSB_NSA_ILi0EEESV_EEEEENS5_IJNS4_10UnderscoreESY_SY_EEEEENS4_13SM90_TMA_LOADENS4_14ComposedLayoutINS4_7SwizzleILi3ELi4ELi3EEENS4_18smem_ptr_flag_bitsILi16EEENSS_INS5_IJNSA_ILi8EEENSA_ILi64EEEEEENS5_IJS18_SB_EEEEEEEvNS4_8identityES11_S1C_vS1D_EENS_8epilogue10collective6detail29Sm90TmaWarpSpecializedAdapterINS1G_15DefaultEpilogueISH_SI_SI_NS1F_6thread17LinearCombinationISH_Li1EffLNS1K_9ScaleType4KindE0ELNS_15FloatRoundStyleE2ESH_EENS1_15EpilogueDefaultEEEEEvvEEEEvNT_6ParamsE,"aw",@nobits
	.sectionflags	@""
	.align	16
	.zero		1024


//--------------------- .nv.shared.reserved.0     --------------------------
	.section	.nv.shared.reserved.0,"aw",@nobits
	.weak		__nv_reservedSMEM_offset_0_alias
	.size		__nv_reservedSMEM_offset_0_alias, 0, 0
	.other		__nv_reservedSMEM_offset_0_alias,@"STO_CUDA_RESERVED_SHARED STV_DEFAULT"
__nv_reservedSMEM_offset_0_alias:
	.zero		0


//--------------------- .nv.global                --------------------------
	.section	.nv.global,"aw",@nobits
.nv.global:
	.type		_ZN40_INTERNAL_64c7b892_4_k_cu_9b682ab3_239184cute1_E,@object
	.size		_ZN40_INTERNAL_64c7b892_4_k_cu_9b682ab3_239184cute1_E,(_ZN40_INTERNAL_64c7b892_4_k_cu_9b682ab3_239184cuda3std3__45__cpo6cbeginE - _ZN40_INTERNAL_64c7b892_4_k_cu_9b682ab3_239184cute1_E)
_ZN40_INTERNAL_64c7b892_4_k_cu_9b682ab3_239184cute1_E:
	.zero		1
	.type		_ZN40_INTERNAL_64c7b892_4_k_cu_9b682ab3_239184cuda3std3__45__cpo6cbeginE,@object
	.size		_ZN40_INTERNAL_64c7b892_4_k_cu_9b682ab3_239184cuda3std3__45__cpo6cbeginE,(_ZN40_INTERNAL_64c7b892_4_k_cu_9b682ab3_239184cuda3std3__48in_placeE - _ZN40_INTERNAL_64c7b892_4_k_cu_9b682ab3_239184cuda3std3__45__cpo6cbeginE)
_ZN40_INTERNAL_64c7b892_4_k_cu_9b682ab3_239184cuda3std3__45__cpo6cbeginE:
	.zero		1
	.type		_ZN40_INTERNAL_64c7b892_4_k_cu_9b682ab3_239184cuda3std3__48in_placeE,@object
	.size		_ZN40_INTERNAL_64c7b892_4_k_cu_9b682ab3_239184cuda3std3__48in_placeE,(_ZN40_INTERNAL_64c7b892_4_k_cu_9b682ab3_239184cuda3std6ranges3__45__cpo9iter_moveE - _ZN40_INTERNAL_64c7b892_4_k_cu_9b682ab3_239184cuda3std3__48in_placeE)
_ZN40_INTERNAL_64c7b892_4_k_cu_9b682ab3_239184cuda3std3__48in_placeE:
	.zero		1
	.type		_ZN40_INTERNAL_64c7b892_4_k_cu_9b682ab3_239184cuda3std6ranges3__45__cpo9iter_moveE,@object
	.size		_ZN40_INTERNAL_64c7b892_4_k_cu_9b682ab3_239184cuda3std6ranges3__45__cpo9iter_moveE,(_ZN40_INTERNAL_64c7b892_4_k_cu_9b682ab3_239184cuda3std3__45__cpo5beginE - _ZN40_INTERNAL_64c7b892_4_k_cu_9b682ab3_239184cuda3std6ranges3__45__cpo9iter_moveE)
_ZN40_INTERNAL_64c7b892_4_k_cu_9b682ab3_239184cuda3std6ranges3__45__cpo9iter_moveE:
	.zero		1
	.type		_ZN40_INTERNAL_64c7b892_4_k_cu_9b682ab3_239184cuda3std3__45__cpo5beginE,@object
	.size		_ZN40_INTERNAL_64c7b892_4_k_cu_9b682ab3_239184cuda3std3__45__cpo5beginE,(_ZN40_INTERNAL_64c7b892_4_k_cu_9b682ab3_239184cuda3std3__442_GLOBAL__N__64c7b892_4_k_cu_9b682ab3_239186ignoreE - _ZN40_INTERNAL_64c7b892_4_k_cu_9b682ab3_239184cuda3std3__45__cpo5beginE)
_ZN40_INTERNAL_64c7b892_4_k_cu_9b682ab3_239184cuda3std3__45__cpo5beginE:
	.zero		1
	.type		_ZN40_INTERNAL_64c7b892_4_k_cu_9b682ab3_239184cuda3std3__442_GLOBAL__N__64c7b892_4_k_cu_9b682ab3_239186ignoreE,@object
	.size		_ZN40_INTERNAL_64c7b892_4_k_cu_9b682ab3_239184cuda3std3__442_GLOBAL__N__64c7b892_4_k_cu_9b682ab3_239186ignoreE,(_ZN40_INTERNAL_64c7b892_4_k_cu_9b682ab3_239184cute7productE - _ZN40_INTERNAL_64c7b892_4_k_cu_9b682ab3_239184cuda3std3__442_GLOBAL__N__64c7b892_4_k_cu_9b682ab3_239186ignoreE)
_ZN40_INTERNAL_64c7b892_4_k_cu_9b682ab3_239184cuda3std3__442_GLOBAL__N__64c7b892_4_k_cu_9b682ab3_239186ignoreE:
	.zero		1
	.type		_ZN40_INTERNAL_64c7b892_4_k_cu_9b682ab3_239184cute7productE,@object
	.size		_ZN40_INTERNAL_64c7b892_4_k_cu_9b682ab3_239184cute7productE,(_ZN40_INTERNAL_64c7b892_4_k_cu_9b682ab3_239184cuda3std3__45__cpo3endE - _ZN40_INTERNAL_64c7b892_4_k_cu_9b682ab3_239184cute7productE)
_ZN40_INTERNAL_64c7b892_4_k_cu_9b682ab3_239184cute7productE:
	.zero		1
	.type		_ZN40_INTERNAL_64c7b892_4_k_cu_9b682ab3_239184cuda3std3__45__cpo3endE,@object
	.size		_ZN40_INTERNAL_64c7b892_4_k_cu_9b682ab3_239184cuda3std3__45__cpo3endE,(_ZN40_INTERNAL_64c7b892_4_k_cu_9b682ab3_239184cuda3std3__419piecewise_constructE - _ZN40_INTERNAL_64c7b892_4_k_cu_9b682ab3_239184cuda3std3__45__cpo3endE)
_ZN40_INTERNAL_64c7b892_4_k_cu_9b682ab3_239184cuda3std3__45__cpo3endE:
	.zero		1
	.type		_ZN40_INTERNAL_64c7b892_4_k_cu_9b682ab3_239184cuda3std3__419piecewise_constructE,@object
	.size		_ZN40_INTERNAL_64c7b892_4_k_cu_9b682ab3_239184cuda3std3__419piecewise_constructE,(_ZN40_INTERNAL_64c7b892_4_k_cu_9b682ab3_239184cuda3std3__45__cpo4cendE - _ZN40_INTERNAL_64c7b892_4_k_cu_9b682ab3_239184cuda3std3__419piecewise_constructE)
_ZN40_INTERNAL_64c7b892_4_k_cu_9b682ab3_239184cuda3std3__419piecewise_constructE:
	.zero		1
	.type		_ZN40_INTERNAL_64c7b892_4_k_cu_9b682ab3_239184cuda3std3__45__cpo4cendE,@object
	.size		_ZN40_INTERNAL_64c7b892_4_k_cu_9b682ab3_239184cuda3std3__45__cpo4cendE,(_ZN40_INTERNAL_64c7b892_4_k_cu_9b682ab3_239184cuda3std6ranges3__45__cpo4swapE - _ZN40_INTERNAL_64c7b892_4_k_cu_9b682ab3_239184cuda3std3__45__cpo4cendE)
_ZN40_INTERNAL_64c7b892_4_k_cu_9b682ab3_239184cuda3std3__45__cpo4cendE:
	.zero		1
	.type		_ZN40_INTERNAL_64c7b892_4_k_cu_9b682ab3_239184cuda3std6ranges3__45__cpo4swapE,@object
	.size		_ZN40_INTERNAL_64c7b892_4_k_cu_9b682ab3_239184cuda3std6ranges3__45__cpo4swapE,(.L_8 - _ZN40_INTERNAL_64c7b892_4_k_cu_9b682ab3_239184cuda3std6ranges3__45__cpo4swapE)
_ZN40_INTERNAL_64c7b892_4_k_cu_9b682ab3_239184cuda3std6ranges3__45__cpo4swapE:
	.zero		1
.L_8:


//--------------------- .nv.constant0._ZN7cutlass13device_kernelINS_4gemm6kernel13GemmUniversalIN4cute5tupleIJiiiiEEENS1_10collective13CollectiveMmaINS1_34MainloopSm90TmaGmmaWarpSpecializedILi6ENS5_IJNS4_1CILi1EEESB_SB_EEENS1_35KernelTmaWarpSpecializedCooperativeEEENS5_IJNSA_ILi128EEESF_SF_EEENS_10bfloat16_tENS5_IJlSB_lEEESH_SI_NS4_8TiledMMAINS4_8MMA_AtomIJNS4_4SM904GMMA28MMA_64x128x16_F32BF16BF16_SSILNSM_5MajorE0ELSO_0ELNSM_7ScaleInE1ELSP_1EEEEEENS4_6LayoutINS5_IJNSA_ILi2EEESB_SB_EEENS5_IJSB_NSA_ILi0EEESV_EEEEENS5_IJNS4_10UnderscoreESY_SY_EEEEENS4_13SM90_TMA_LOADENS4_14ComposedLayoutINS4_7SwizzleILi3ELi4ELi3EEENS4_18smem_ptr_flag_bitsILi16EEENSS_INS5_IJNSA_ILi8EEENSA_ILi64EEEEEENS5_IJS18_SB_EEEEEEEvNS4_8identityES11_S1C_vS1D_EENS_8epilogue10collective6detail29Sm90TmaWarpSpecializedAdapterINS1G_15DefaultEpilogueISH_SI_SI_NS1F_6thread17LinearCombinationISH_Li1EffLNS1K_9ScaleType4KindE0ELNS_15FloatRoundStyleE2ESH_EENS1_15EpilogueDefaultEEEEEvvEEEEvNT_6ParamsE --------------------------
	.section	.nv.constant0._ZN7cutlass13device_kernelINS_4gemm6kernel13GemmUniversalIN4cute5tupleIJiiiiEEENS1_10collective13CollectiveMmaINS1_34MainloopSm90TmaGmmaWarpSpecializedILi6ENS5_IJNS4_1CILi1EEESB_SB_EEENS1_35KernelTmaWarpSpecializedCooperativeEEENS5_IJNSA_ILi128EEESF_SF_EEENS_10bfloat16_tENS5_IJlSB_lEEESH_SI_NS4_8TiledMMAINS4_8MMA_AtomIJNS4_4SM904GMMA28MMA_64x128x16_F32BF16BF16_SSILNSM_5MajorE0ELSO_0ELNSM_7ScaleInE1ELSP_1EEEEEENS4_6LayoutINS5_IJNSA_ILi2EEESB_SB_EEENS5_IJSB_NSA_ILi0EEESV_EEEEENS5_IJNS4_10UnderscoreESY_SY_EEEEENS4_13SM90_TMA_LOADENS4_14ComposedLayoutINS4_7SwizzleILi3ELi4ELi3EEENS4_18smem_ptr_flag_bitsILi16EEENSS_INS5_IJNSA_ILi8EEENSA_ILi64EEEEEENS5_IJS18_SB_EEEEEEEvNS4_8identityES11_S1C_vS1D_EENS_8epilogue10collective6detail29Sm90TmaWarpSpecializedAdapterINS1G_15DefaultEpilogueISH_SI_SI_NS1F_6thread17LinearCombinationISH_Li1EffLNS1K_9ScaleType4KindE0ELNS_15FloatRoundStyleE2ESH_EENS1_15EpilogueDefaultEEEEEvvEEEEvNT_6ParamsE,"a",@progbits
	.sectionflags	@""
	.align	4
.nv.constant0._ZN7cutlass13device_kernelINS_4gemm6kernel13GemmUniversalIN4cute5tupleIJiiiiEEENS1_10collective13CollectiveMmaINS1_34MainloopSm90TmaGmmaWarpSpecializedILi6ENS5_IJNS4_1CILi1EEESB_SB_EEENS1_35KernelTmaWarpSpecializedCooperativeEEENS5_IJNSA_ILi128EEESF_SF_EEENS_10bfloat16_tENS5_IJlSB_lEEESH_SI_NS4_8TiledMMAINS4_8MMA_AtomIJNS4_4SM904GMMA28MMA_64x128x16_F32BF16BF16_SSILNSM_5MajorE0ELSO_0ELNSM_7ScaleInE1ELSP_1EEEEEENS4_6LayoutINS5_IJNSA_ILi2EEESB_SB_EEENS5_IJSB_NSA_ILi0EEESV_EEEEENS5_IJNS4_10UnderscoreESY_SY_EEEEENS4_13SM90_TMA_LOADENS4_14ComposedLayoutINS4_7SwizzleILi3ELi4ELi3EEENS4_18smem_ptr_flag_bitsILi16EEENSS_INS5_IJNSA_ILi8EEENSA_ILi64EEEEEENS5_IJS18_SB_EEEEEEEvNS4_8identityES11_S1C_vS1D_EENS_8epilogue10collective6detail29Sm90TmaWarpSpecializedAdapterINS1G_15DefaultEpilogueISH_SI_SI_NS1F_6thread17LinearCombinationISH_Li1EffLNS1K_9ScaleType4KindE0ELNS_15FloatRoundStyleE2ESH_EENS1_15EpilogueDefaultEEEEEvvEEEEvNT_6ParamsE:
	.zero		1664


//--------------------- SYMBOLS --------------------------

	.type		.nv.reservedSmem.offset0,@object
	.size		.nv.reservedSmem.offset0,0x4
	.type		__assertfail,@function
